//
// Generated by NVIDIA NVVM Compiler
//
// Compiler Build ID: CL-36424714
// Cuda compilation tools, release 13.0, V13.0.88
// Based on NVVM 20.0.0
//

.version 9.0
.target sm_100
.address_size 64

	// .globl	_Z9logIpatiaPdS_dddddddd
.func  (.param .b64 func_retval0) __internal_accurate_pow
(
	.param .b64 __internal_accurate_pow_param_0,
	.param .b64 __internal_accurate_pow_param_1
)
;

.visible .entry _Z9logIpatiaPdS_dddddddd(
	.param .u64 .ptr .align 1 _Z9logIpatiaPdS_dddddddd_param_0,
	.param .u64 .ptr .align 1 _Z9logIpatiaPdS_dddddddd_param_1,
	.param .f64 _Z9logIpatiaPdS_dddddddd_param_2,
	.param .f64 _Z9logIpatiaPdS_dddddddd_param_3,
	.param .f64 _Z9logIpatiaPdS_dddddddd_param_4,
	.param .f64 _Z9logIpatiaPdS_dddddddd_param_5,
	.param .f64 _Z9logIpatiaPdS_dddddddd_param_6,
	.param .f64 _Z9logIpatiaPdS_dddddddd_param_7,
	.param .f64 _Z9logIpatiaPdS_dddddddd_param_8,
	.param .f64 _Z9logIpatiaPdS_dddddddd_param_9
)
{
	.reg .pred 	%p<90>;
	.reg .b32 	%r<331>;
	.reg .b32 	%f<9>;
	.reg .b64 	%rd<14>;
	.reg .b64 	%fd<566>;

	ld.param.u64 	%rd4, [_Z9logIpatiaPdS_dddddddd_param_0];
	ld.param.f64 	%fd131, [_Z9logIpatiaPdS_dddddddd_param_2];
	ld.param.f64 	%fd132, [_Z9logIpatiaPdS_dddddddd_param_3];
	ld.param.f64 	%fd127, [_Z9logIpatiaPdS_dddddddd_param_4];
	ld.param.f64 	%fd128, [_Z9logIpatiaPdS_dddddddd_param_5];
	ld.param.f64 	%fd133, [_Z9logIpatiaPdS_dddddddd_param_6];
	ld.param.f64 	%fd129, [_Z9logIpatiaPdS_dddddddd_param_7];
	ld.param.f64 	%fd134, [_Z9logIpatiaPdS_dddddddd_param_8];
	ld.param.f64 	%fd130, [_Z9logIpatiaPdS_dddddddd_param_9];
	cvta.to.global.u64 	%rd5, %rd4;
	mov.u32 	%r96, %tid.x;
	mov.u32 	%r97, %ntid.x;
	mov.u32 	%r98, %ctaid.x;
	mad.lo.s32 	%r1, %r97, %r98, %r96;
	mul.wide.s32 	%rd6, %r1, 8;
	add.s64 	%rd7, %rd5, %rd6;
	ld.global.f64 	%fd135, [%rd7];
	sub.f64 	%fd1, %fd135, %fd131;
	mul.f64 	%fd2, %fd132, %fd133;
	mul.f64 	%fd3, %fd132, %fd134;
	setp.gtu.f64 	%p7, %fd127, 0dBFF0000000000000;
	add.f64 	%fd136, %fd127, %fd127;
	mov.f64 	%fd137, 0dC000000000000000;
	sub.f64 	%fd138, %fd137, %fd136;
	sqrt.rn.f64 	%fd139, %fd138;
	mul.f64 	%fd140, %fd132, %fd139;
	selp.f64 	%fd141, %fd132, %fd140, %p7;
	mul.f64 	%fd4, %fd141, %fd141;
	neg.f64 	%fd142, %fd2;
	setp.geu.f64 	%p8, %fd1, %fd142;
	@%p8 bra 	$L__BB0_39;
	neg.f64 	%fd372, %fd128;
	mul.f64 	%fd5, %fd2, %fd372;
	mul.f64 	%fd373, %fd2, %fd2;
	div.rn.f64 	%fd374, %fd373, %fd4;
	add.f64 	%fd6, %fd374, 0d3FF0000000000000;
	add.f64 	%fd7, %fd127, 0dBFE0000000000000;
	{
	.reg .b32 %temp; 
	mov.b64 	{%temp, %r2}, %fd6;
	}
	{
	.reg .b32 %temp; 
	mov.b64 	{%r300, %temp}, %fd6;
	}
	setp.gt.s32 	%p53, %r2, 1048575;
	mov.b32 	%r301, -1023;
	mov.f64 	%fd533, %fd6;
	mov.u32 	%r299, %r2;
	@%p53 bra 	$L__BB0_3;
	mul.f64 	%fd533, %fd6, 0d4350000000000000;
	{
	.reg .b32 %temp; 
	mov.b64 	{%temp, %r299}, %fd533;
	}
	{
	.reg .b32 %temp; 
	mov.b64 	{%r300, %temp}, %fd533;
	}
	mov.b32 	%r301, -1077;
$L__BB0_3:
	add.s32 	%r215, %r299, -1;
	setp.gt.u32 	%p54, %r215, 2146435070;
	@%p54 bra 	$L__BB0_7;
	shr.u32 	%r218, %r299, 20;
	add.s32 	%r302, %r301, %r218;
	and.b32  	%r219, %r299, 1048575;
	or.b32  	%r220, %r219, 1072693248;
	mov.b64 	%fd534, {%r300, %r220};
	setp.lt.u32 	%p56, %r220, 1073127583;
	@%p56 bra 	$L__BB0_6;
	{
	.reg .b32 %temp; 
	mov.b64 	{%r221, %temp}, %fd534;
	}
	{
	.reg .b32 %temp; 
	mov.b64 	{%temp, %r222}, %fd534;
	}
	add.s32 	%r223, %r222, -1048576;
	mov.b64 	%fd534, {%r221, %r223};
	add.s32 	%r302, %r302, 1;
$L__BB0_6:
	add.f64 	%fd376, %fd534, 0dBFF0000000000000;
	add.f64 	%fd377, %fd534, 0d3FF0000000000000;
	rcp.approx.ftz.f64 	%fd378, %fd377;
	neg.f64 	%fd379, %fd377;
	fma.rn.f64 	%fd380, %fd379, %fd378, 0d3FF0000000000000;
	fma.rn.f64 	%fd381, %fd380, %fd380, %fd380;
	fma.rn.f64 	%fd382, %fd381, %fd378, %fd378;
	mul.f64 	%fd383, %fd376, %fd382;
	fma.rn.f64 	%fd384, %fd376, %fd382, %fd383;
	mul.f64 	%fd385, %fd384, %fd384;
	fma.rn.f64 	%fd386, %fd385, 0d3EB1380B3AE80F1E, 0d3ED0EE258B7A8B04;
	fma.rn.f64 	%fd387, %fd386, %fd385, 0d3EF3B2669F02676F;
	fma.rn.f64 	%fd388, %fd387, %fd385, 0d3F1745CBA9AB0956;
	fma.rn.f64 	%fd389, %fd388, %fd385, 0d3F3C71C72D1B5154;
	fma.rn.f64 	%fd390, %fd389, %fd385, 0d3F624924923BE72D;
	fma.rn.f64 	%fd391, %fd390, %fd385, 0d3F8999999999A3C4;
	fma.rn.f64 	%fd392, %fd391, %fd385, 0d3FB5555555555554;
	sub.f64 	%fd393, %fd376, %fd384;
	add.f64 	%fd394, %fd393, %fd393;
	neg.f64 	%fd395, %fd384;
	fma.rn.f64 	%fd396, %fd395, %fd376, %fd394;
	mul.f64 	%fd397, %fd382, %fd396;
	mul.f64 	%fd398, %fd385, %fd392;
	fma.rn.f64 	%fd399, %fd398, %fd384, %fd397;
	xor.b32  	%r224, %r302, -2147483648;
	mov.b32 	%r225, 1127219200;
	mov.b64 	%fd400, {%r224, %r225};
	mov.b32 	%r226, -2147483648;
	mov.b64 	%fd401, {%r226, %r225};
	sub.f64 	%fd402, %fd400, %fd401;
	fma.rn.f64 	%fd403, %fd402, 0d3FE62E42FEFA39EF, %fd384;
	fma.rn.f64 	%fd404, %fd402, 0dBFE62E42FEFA39EF, %fd403;
	sub.f64 	%fd405, %fd404, %fd384;
	sub.f64 	%fd406, %fd399, %fd405;
	fma.rn.f64 	%fd407, %fd402, 0d3C7ABC9E3B39803F, %fd406;
	add.f64 	%fd535, %fd403, %fd407;
	bra.uni 	$L__BB0_8;
$L__BB0_7:
	fma.rn.f64 	%fd375, %fd533, 0d7FF0000000000000, 0d7FF0000000000000;
	{
	.reg .b32 %temp; 
	mov.b64 	{%temp, %r216}, %fd533;
	}
	and.b32  	%r217, %r216, 2147483647;
	setp.eq.s32 	%p55, %r217, 0;
	selp.f64 	%fd535, 0dFFF0000000000000, %fd375, %p55;
$L__BB0_8:
	fma.rn.f64 	%fd16, %fd7, %fd535, %fd5;
	fma.rn.f64 	%fd408, %fd5, 0d3FF71547652B82FE, 0d4338000000000000;
	{
	.reg .b32 %temp; 
	mov.b64 	{%r12, %temp}, %fd408;
	}
	mov.f64 	%fd409, 0dC338000000000000;
	add.rn.f64 	%fd410, %fd408, %fd409;
	fma.rn.f64 	%fd411, %fd410, 0dBFE62E42FEFA39EF, %fd5;
	fma.rn.f64 	%fd412, %fd410, 0dBC7ABC9E3B39803F, %fd411;
	fma.rn.f64 	%fd413, %fd412, 0d3E5ADE1569CE2BDF, 0d3E928AF3FCA213EA;
	fma.rn.f64 	%fd414, %fd413, %fd412, 0d3EC71DEE62401315;
	fma.rn.f64 	%fd415, %fd414, %fd412, 0d3EFA01997C89EB71;
	fma.rn.f64 	%fd416, %fd415, %fd412, 0d3F2A01A014761F65;
	fma.rn.f64 	%fd417, %fd416, %fd412, 0d3F56C16C1852B7AF;
	fma.rn.f64 	%fd418, %fd417, %fd412, 0d3F81111111122322;
	fma.rn.f64 	%fd419, %fd418, %fd412, 0d3FA55555555502A1;
	fma.rn.f64 	%fd420, %fd419, %fd412, 0d3FC5555555555511;
	fma.rn.f64 	%fd421, %fd420, %fd412, 0d3FE000000000000B;
	fma.rn.f64 	%fd422, %fd421, %fd412, 0d3FF0000000000000;
	fma.rn.f64 	%fd423, %fd422, %fd412, 0d3FF0000000000000;
	{
	.reg .b32 %temp; 
	mov.b64 	{%r13, %temp}, %fd423;
	}
	{
	.reg .b32 %temp; 
	mov.b64 	{%temp, %r14}, %fd423;
	}
	shl.b32 	%r227, %r12, 20;
	add.s32 	%r228, %r227, %r14;
	mov.b64 	%fd536, {%r13, %r228};
	{
	.reg .b32 %temp; 
	mov.b64 	{%temp, %r229}, %fd5;
	}
	mov.b32 	%f7, %r229;
	abs.f32 	%f1, %f7;
	setp.lt.f32 	%p57, %f1, 0f4086232B;
	@%p57 bra 	$L__BB0_11;
	setp.lt.f64 	%p58, %fd5, 0d0000000000000000;
	add.f64 	%fd424, %fd5, 0d7FF0000000000000;
	selp.f64 	%fd536, 0d0000000000000000, %fd424, %p58;
	setp.geu.f32 	%p59, %f1, 0f40874800;
	@%p59 bra 	$L__BB0_11;
	shr.u32 	%r230, %r12, 31;
	add.s32 	%r231, %r12, %r230;
	shr.s32 	%r232, %r231, 1;
	shl.b32 	%r233, %r232, 20;
	add.s32 	%r234, %r14, %r233;
	mov.b64 	%fd425, {%r13, %r234};
	sub.s32 	%r235, %r12, %r232;
	shl.b32 	%r236, %r235, 20;
	add.s32 	%r237, %r236, 1072693248;
	mov.b32 	%r238, 0;
	mov.b64 	%fd426, {%r238, %r237};
	mul.f64 	%fd536, %fd426, %fd425;
$L__BB0_11:
	fma.rn.f64 	%fd427, %fd16, 0d3FF71547652B82FE, 0d4338000000000000;
	{
	.reg .b32 %temp; 
	mov.b64 	{%r15, %temp}, %fd427;
	}
	mov.f64 	%fd428, 0dC338000000000000;
	add.rn.f64 	%fd429, %fd427, %fd428;
	fma.rn.f64 	%fd430, %fd429, 0dBFE62E42FEFA39EF, %fd16;
	fma.rn.f64 	%fd431, %fd429, 0dBC7ABC9E3B39803F, %fd430;
	fma.rn.f64 	%fd432, %fd431, 0d3E5ADE1569CE2BDF, 0d3E928AF3FCA213EA;
	fma.rn.f64 	%fd433, %fd432, %fd431, 0d3EC71DEE62401315;
	fma.rn.f64 	%fd434, %fd433, %fd431, 0d3EFA01997C89EB71;
	fma.rn.f64 	%fd435, %fd434, %fd431, 0d3F2A01A014761F65;
	fma.rn.f64 	%fd436, %fd435, %fd431, 0d3F56C16C1852B7AF;
	fma.rn.f64 	%fd437, %fd436, %fd431, 0d3F81111111122322;
	fma.rn.f64 	%fd438, %fd437, %fd431, 0d3FA55555555502A1;
	fma.rn.f64 	%fd439, %fd438, %fd431, 0d3FC5555555555511;
	fma.rn.f64 	%fd440, %fd439, %fd431, 0d3FE000000000000B;
	fma.rn.f64 	%fd441, %fd440, %fd431, 0d3FF0000000000000;
	fma.rn.f64 	%fd442, %fd441, %fd431, 0d3FF0000000000000;
	{
	.reg .b32 %temp; 
	mov.b64 	{%r16, %temp}, %fd442;
	}
	{
	.reg .b32 %temp; 
	mov.b64 	{%temp, %r17}, %fd442;
	}
	shl.b32 	%r239, %r15, 20;
	add.s32 	%r240, %r239, %r17;
	mov.b64 	%fd537, {%r16, %r240};
	{
	.reg .b32 %temp; 
	mov.b64 	{%temp, %r241}, %fd16;
	}
	mov.b32 	%f8, %r241;
	abs.f32 	%f2, %f8;
	setp.lt.f32 	%p60, %f2, 0f4086232B;
	@%p60 bra 	$L__BB0_14;
	setp.lt.f64 	%p61, %fd16, 0d0000000000000000;
	add.f64 	%fd443, %fd16, 0d7FF0000000000000;
	selp.f64 	%fd537, 0d0000000000000000, %fd443, %p61;
	setp.geu.f32 	%p62, %f2, 0f40874800;
	@%p62 bra 	$L__BB0_14;
	shr.u32 	%r242, %r15, 31;
	add.s32 	%r243, %r15, %r242;
	shr.s32 	%r244, %r243, 1;
	shl.b32 	%r245, %r244, 20;
	add.s32 	%r246, %r17, %r245;
	mov.b64 	%fd444, {%r16, %r246};
	sub.s32 	%r247, %r15, %r244;
	shl.b32 	%r248, %r247, 20;
	add.s32 	%r249, %r248, 1072693248;
	mov.b32 	%r250, 0;
	mov.b64 	%fd445, {%r250, %r249};
	mul.f64 	%fd537, %fd445, %fd444;
$L__BB0_14:
	mul.f64 	%fd25, %fd7, %fd536;
	add.f64 	%fd26, %fd127, 0dBFF8000000000000;
	{
	.reg .b32 %temp; 
	mov.b64 	{%temp, %r18}, %fd26;
	}
	shr.u32 	%r251, %r18, 20;
	and.b32  	%r252, %r251, 2047;
	add.s32 	%r253, %r252, -1012;
	mov.b64 	%rd9, %fd26;
	shl.b64 	%rd1, %rd9, %r253;
	setp.eq.s64 	%p3, %rd1, -9223372036854775808;
	abs.f64 	%fd27, %fd6;
	setp.neu.f64 	%p63, %fd6, 0d0000000000000000;
	@%p63 bra 	$L__BB0_16;
	setp.eq.s64 	%p66, %rd1, -9223372036854775808;
	abs.f64 	%fd453, %fd26;
	setp.neu.f64 	%p67, %fd453, 0d3FE0000000000000;
	and.pred  	%p3, %p67, %p66;
	selp.b32 	%r254, %r2, 0, %p3;
	setp.lt.s32 	%p68, %r18, 0;
	or.b32  	%r255, %r254, 2146435072;
	selp.b32 	%r256, %r255, %r254, %p68;
	mov.b32 	%r257, 0;
	mov.b64 	%fd539, {%r257, %r256};
	bra.uni 	$L__BB0_17;
$L__BB0_16:
	{ // callseq 1, 0
	.param .b64 param0;
	st.param.f64 	[param0], %fd27;
	.param .b64 param1;
	st.param.f64 	[param1], %fd26;
	.param .b64 retval0;
	call.uni (retval0), 
	__internal_accurate_pow, 
	(
	param0, 
	param1
	);
	ld.param.f64 	%fd446, [retval0];
	} // callseq 1
	setp.lt.s32 	%p64, %r2, 0;
	cvt.rzi.f64.f64 	%fd448, %fd26;
	setp.neu.f64 	%p65, %fd26, %fd448;
	neg.f64 	%fd449, %fd446;
	selp.f64 	%fd450, %fd449, %fd446, %p3;
	selp.f64 	%fd451, %fd450, %fd446, %p64;
	selp.f64 	%fd452, 0dFFF8000000000000, %fd451, %p64;
	selp.f64 	%fd539, %fd452, %fd451, %p65;
$L__BB0_17:
	add.f64 	%fd454, %fd26, %fd6;
	{
	.reg .b32 %temp; 
	mov.b64 	{%temp, %r258}, %fd454;
	}
	and.b32  	%r259, %r258, 2146435072;
	setp.ne.s32 	%p69, %r259, 2146435072;
	@%p69 bra 	$L__BB0_24;
	setp.num.f64 	%p70, %fd6, %fd26;
	@%p70 bra 	$L__BB0_20;
	add.rn.f64 	%fd539, %fd6, %fd26;
	bra.uni 	$L__BB0_24;
$L__BB0_20:
	abs.f64 	%fd455, %fd26;
	setp.neu.f64 	%p71, %fd455, 0d7FF0000000000000;
	@%p71 bra 	$L__BB0_22;
	setp.gt.f64 	%p76, %fd27, 0d3FF0000000000000;
	selp.b32 	%r267, 2146435072, 0, %p76;
	setp.lt.s32 	%p77, %r18, 0;
	xor.b32  	%r268, %r267, 2146435072;
	selp.b32 	%r269, %r268, %r267, %p77;
	mov.b32 	%r270, 0;
	mov.b64 	%fd539, {%r270, %r269};
	bra.uni 	$L__BB0_24;
$L__BB0_22:
	setp.neu.f64 	%p72, %fd27, 0d7FF0000000000000;
	@%p72 bra 	$L__BB0_24;
	setp.lt.s32 	%p73, %r2, 0;
	setp.lt.s32 	%p74, %r18, 0;
	selp.b32 	%r260, 0, 2146435072, %p74;
	and.b32  	%r261, %r18, 2147483647;
	setp.ne.s32 	%p75, %r261, 1071644672;
	or.b32  	%r262, %r260, -2147483648;
	selp.b32 	%r263, %r262, %r260, %p75;
	selp.b32 	%r264, %r263, %r260, %p3;
	selp.b32 	%r265, %r264, %r260, %p73;
	mov.b32 	%r266, 0;
	mov.b64 	%fd539, {%r266, %r265};
$L__BB0_24:
	setp.eq.f64 	%p78, %fd6, 0d3FF0000000000000;
	setp.eq.f64 	%p79, %fd26, 0d0000000000000000;
	selp.f64 	%fd456, 0d3FF0000000000000, %fd539, %p78;
	selp.f64 	%fd457, 0d3FF0000000000000, %fd456, %p79;
	mul.f64 	%fd458, %fd25, %fd457;
	fma.rn.f64 	%fd459, %fd25, %fd457, %fd458;
	mul.f64 	%fd460, %fd2, %fd459;
	div.rn.f64 	%fd461, %fd460, %fd4;
	mul.f64 	%fd462, %fd128, %fd537;
	sub.f64 	%fd463, %fd462, %fd461;
	mul.f64 	%fd464, %fd129, %fd537;
	div.rn.f64 	%fd465, %fd464, %fd463;
	sub.f64 	%fd35, %fd465, %fd2;
	add.f64 	%fd540, %fd2, %fd35;
	{
	.reg .b32 %temp; 
	mov.b64 	{%temp, %r303}, %fd540;
	}
	{
	.reg .b32 %temp; 
	mov.b64 	{%r304, %temp}, %fd540;
	}
	setp.gt.s32 	%p80, %r303, 1048575;
	mov.b32 	%r305, -1023;
	@%p80 bra 	$L__BB0_26;
	mul.f64 	%fd540, %fd540, 0d4350000000000000;
	{
	.reg .b32 %temp; 
	mov.b64 	{%temp, %r303}, %fd540;
	}
	{
	.reg .b32 %temp; 
	mov.b64 	{%r304, %temp}, %fd540;
	}
	mov.b32 	%r305, -1077;
$L__BB0_26:
	add.s32 	%r273, %r303, -1;
	setp.gt.u32 	%p81, %r273, 2146435070;
	@%p81 bra 	$L__BB0_30;
	shr.u32 	%r276, %r303, 20;
	add.s32 	%r306, %r305, %r276;
	and.b32  	%r277, %r303, 1048575;
	or.b32  	%r278, %r277, 1072693248;
	mov.b64 	%fd541, {%r304, %r278};
	setp.lt.u32 	%p83, %r278, 1073127583;
	@%p83 bra 	$L__BB0_29;
	{
	.reg .b32 %temp; 
	mov.b64 	{%r279, %temp}, %fd541;
	}
	{
	.reg .b32 %temp; 
	mov.b64 	{%temp, %r280}, %fd541;
	}
	add.s32 	%r281, %r280, -1048576;
	mov.b64 	%fd541, {%r279, %r281};
	add.s32 	%r306, %r306, 1;
$L__BB0_29:
	add.f64 	%fd467, %fd541, 0dBFF0000000000000;
	add.f64 	%fd468, %fd541, 0d3FF0000000000000;
	rcp.approx.ftz.f64 	%fd469, %fd468;
	neg.f64 	%fd470, %fd468;
	fma.rn.f64 	%fd471, %fd470, %fd469, 0d3FF0000000000000;
	fma.rn.f64 	%fd472, %fd471, %fd471, %fd471;
	fma.rn.f64 	%fd473, %fd472, %fd469, %fd469;
	mul.f64 	%fd474, %fd467, %fd473;
	fma.rn.f64 	%fd475, %fd467, %fd473, %fd474;
	mul.f64 	%fd476, %fd475, %fd475;
	fma.rn.f64 	%fd477, %fd476, 0d3EB1380B3AE80F1E, 0d3ED0EE258B7A8B04;
	fma.rn.f64 	%fd478, %fd477, %fd476, 0d3EF3B2669F02676F;
	fma.rn.f64 	%fd479, %fd478, %fd476, 0d3F1745CBA9AB0956;
	fma.rn.f64 	%fd480, %fd479, %fd476, 0d3F3C71C72D1B5154;
	fma.rn.f64 	%fd481, %fd480, %fd476, 0d3F624924923BE72D;
	fma.rn.f64 	%fd482, %fd481, %fd476, 0d3F8999999999A3C4;
	fma.rn.f64 	%fd483, %fd482, %fd476, 0d3FB5555555555554;
	sub.f64 	%fd484, %fd467, %fd475;
	add.f64 	%fd485, %fd484, %fd484;
	neg.f64 	%fd486, %fd475;
	fma.rn.f64 	%fd487, %fd486, %fd467, %fd485;
	mul.f64 	%fd488, %fd473, %fd487;
	mul.f64 	%fd489, %fd476, %fd483;
	fma.rn.f64 	%fd490, %fd489, %fd475, %fd488;
	xor.b32  	%r282, %r306, -2147483648;
	mov.b32 	%r283, 1127219200;
	mov.b64 	%fd491, {%r282, %r283};
	mov.b32 	%r284, -2147483648;
	mov.b64 	%fd492, {%r284, %r283};
	sub.f64 	%fd493, %fd491, %fd492;
	fma.rn.f64 	%fd494, %fd493, 0d3FE62E42FEFA39EF, %fd475;
	fma.rn.f64 	%fd495, %fd493, 0dBFE62E42FEFA39EF, %fd494;
	sub.f64 	%fd496, %fd495, %fd475;
	sub.f64 	%fd497, %fd490, %fd496;
	fma.rn.f64 	%fd498, %fd493, 0d3C7ABC9E3B39803F, %fd497;
	add.f64 	%fd542, %fd494, %fd498;
	bra.uni 	$L__BB0_31;
$L__BB0_30:
	fma.rn.f64 	%fd466, %fd540, 0d7FF0000000000000, 0d7FF0000000000000;
	{
	.reg .b32 %temp; 
	mov.b64 	{%temp, %r274}, %fd540;
	}
	and.b32  	%r275, %r274, 2147483647;
	setp.eq.s32 	%p82, %r275, 0;
	selp.f64 	%fd542, 0dFFF0000000000000, %fd466, %p82;
$L__BB0_31:
	fma.rn.f64 	%fd45, %fd129, %fd542, %fd16;
	sub.f64 	%fd543, %fd35, %fd1;
	{
	.reg .b32 %temp; 
	mov.b64 	{%temp, %r307}, %fd543;
	}
	{
	.reg .b32 %temp; 
	mov.b64 	{%r308, %temp}, %fd543;
	}
	setp.gt.s32 	%p84, %r307, 1048575;
	mov.b32 	%r309, -1023;
	@%p84 bra 	$L__BB0_33;
	mul.f64 	%fd543, %fd543, 0d4350000000000000;
	{
	.reg .b32 %temp; 
	mov.b64 	{%temp, %r307}, %fd543;
	}
	{
	.reg .b32 %temp; 
	mov.b64 	{%r308, %temp}, %fd543;
	}
	mov.b32 	%r309, -1077;
$L__BB0_33:
	add.s32 	%r287, %r307, -1;
	setp.gt.u32 	%p85, %r287, 2146435070;
	@%p85 bra 	$L__BB0_37;
	shr.u32 	%r290, %r307, 20;
	add.s32 	%r310, %r309, %r290;
	and.b32  	%r291, %r307, 1048575;
	or.b32  	%r292, %r291, 1072693248;
	mov.b64 	%fd544, {%r308, %r292};
	setp.lt.u32 	%p87, %r292, 1073127583;
	@%p87 bra 	$L__BB0_36;
	{
	.reg .b32 %temp; 
	mov.b64 	{%r293, %temp}, %fd544;
	}
	{
	.reg .b32 %temp; 
	mov.b64 	{%temp, %r294}, %fd544;
	}
	add.s32 	%r295, %r294, -1048576;
	mov.b64 	%fd544, {%r293, %r295};
	add.s32 	%r310, %r310, 1;
$L__BB0_36:
	add.f64 	%fd500, %fd544, 0dBFF0000000000000;
	add.f64 	%fd501, %fd544, 0d3FF0000000000000;
	rcp.approx.ftz.f64 	%fd502, %fd501;
	neg.f64 	%fd503, %fd501;
	fma.rn.f64 	%fd504, %fd503, %fd502, 0d3FF0000000000000;
	fma.rn.f64 	%fd505, %fd504, %fd504, %fd504;
	fma.rn.f64 	%fd506, %fd505, %fd502, %fd502;
	mul.f64 	%fd507, %fd500, %fd506;
	fma.rn.f64 	%fd508, %fd500, %fd506, %fd507;
	mul.f64 	%fd509, %fd508, %fd508;
	fma.rn.f64 	%fd510, %fd509, 0d3EB1380B3AE80F1E, 0d3ED0EE258B7A8B04;
	fma.rn.f64 	%fd511, %fd510, %fd509, 0d3EF3B2669F02676F;
	fma.rn.f64 	%fd512, %fd511, %fd509, 0d3F1745CBA9AB0956;
	fma.rn.f64 	%fd513, %fd512, %fd509, 0d3F3C71C72D1B5154;
	fma.rn.f64 	%fd514, %fd513, %fd509, 0d3F624924923BE72D;
	fma.rn.f64 	%fd515, %fd514, %fd509, 0d3F8999999999A3C4;
	fma.rn.f64 	%fd516, %fd515, %fd509, 0d3FB5555555555554;
	sub.f64 	%fd517, %fd500, %fd508;
	add.f64 	%fd518, %fd517, %fd517;
	neg.f64 	%fd519, %fd508;
	fma.rn.f64 	%fd520, %fd519, %fd500, %fd518;
	mul.f64 	%fd521, %fd506, %fd520;
	mul.f64 	%fd522, %fd509, %fd516;
	fma.rn.f64 	%fd523, %fd522, %fd508, %fd521;
	xor.b32  	%r296, %r310, -2147483648;
	mov.b32 	%r297, 1127219200;
	mov.b64 	%fd524, {%r296, %r297};
	mov.b32 	%r298, -2147483648;
	mov.b64 	%fd525, {%r298, %r297};
	sub.f64 	%fd526, %fd524, %fd525;
	fma.rn.f64 	%fd527, %fd526, 0d3FE62E42FEFA39EF, %fd508;
	fma.rn.f64 	%fd528, %fd526, 0dBFE62E42FEFA39EF, %fd527;
	sub.f64 	%fd529, %fd528, %fd508;
	sub.f64 	%fd530, %fd523, %fd529;
	fma.rn.f64 	%fd531, %fd526, 0d3C7ABC9E3B39803F, %fd530;
	add.f64 	%fd545, %fd527, %fd531;
	bra.uni 	$L__BB0_38;
$L__BB0_37:
	fma.rn.f64 	%fd499, %fd543, 0d7FF0000000000000, 0d7FF0000000000000;
	{
	.reg .b32 %temp; 
	mov.b64 	{%temp, %r288}, %fd543;
	}
	and.b32  	%r289, %r288, 2147483647;
	setp.eq.s32 	%p86, %r289, 0;
	selp.f64 	%fd545, 0dFFF0000000000000, %fd499, %p86;
$L__BB0_38:
	mul.f64 	%fd532, %fd129, %fd545;
	sub.f64 	%fd565, %fd45, %fd532;
	bra.uni 	$L__BB0_93;
$L__BB0_39:
	setp.leu.f64 	%p9, %fd1, %fd3;
	@%p9 bra 	$L__BB0_85;
	mul.f64 	%fd56, %fd128, %fd3;
	mul.f64 	%fd179, %fd3, %fd3;
	div.rn.f64 	%fd180, %fd179, %fd4;
	add.f64 	%fd57, %fd180, 0d3FF0000000000000;
	add.f64 	%fd58, %fd127, 0dBFE0000000000000;
	{
	.reg .b32 %temp; 
	mov.b64 	{%temp, %r39}, %fd57;
	}
	{
	.reg .b32 %temp; 
	mov.b64 	{%r312, %temp}, %fd57;
	}
	setp.gt.s32 	%p14, %r39, 1048575;
	mov.b32 	%r313, -1023;
	mov.f64 	%fd546, %fd57;
	mov.u32 	%r311, %r39;
	@%p14 bra 	$L__BB0_42;
	mul.f64 	%fd546, %fd57, 0d4350000000000000;
	{
	.reg .b32 %temp; 
	mov.b64 	{%temp, %r311}, %fd546;
	}
	{
	.reg .b32 %temp; 
	mov.b64 	{%r312, %temp}, %fd546;
	}
	mov.b32 	%r313, -1077;
$L__BB0_42:
	add.s32 	%r115, %r311, -1;
	setp.gt.u32 	%p15, %r115, 2146435070;
	@%p15 bra 	$L__BB0_46;
	shr.u32 	%r118, %r311, 20;
	add.s32 	%r314, %r313, %r118;
	and.b32  	%r119, %r311, 1048575;
	or.b32  	%r120, %r119, 1072693248;
	mov.b64 	%fd547, {%r312, %r120};
	setp.lt.u32 	%p17, %r120, 1073127583;
	@%p17 bra 	$L__BB0_45;
	{
	.reg .b32 %temp; 
	mov.b64 	{%r121, %temp}, %fd547;
	}
	{
	.reg .b32 %temp; 
	mov.b64 	{%temp, %r122}, %fd547;
	}
	add.s32 	%r123, %r122, -1048576;
	mov.b64 	%fd547, {%r121, %r123};
	add.s32 	%r314, %r314, 1;
$L__BB0_45:
	add.f64 	%fd182, %fd547, 0dBFF0000000000000;
	add.f64 	%fd183, %fd547, 0d3FF0000000000000;
	rcp.approx.ftz.f64 	%fd184, %fd183;
	neg.f64 	%fd185, %fd183;
	fma.rn.f64 	%fd186, %fd185, %fd184, 0d3FF0000000000000;
	fma.rn.f64 	%fd187, %fd186, %fd186, %fd186;
	fma.rn.f64 	%fd188, %fd187, %fd184, %fd184;
	mul.f64 	%fd189, %fd182, %fd188;
	fma.rn.f64 	%fd190, %fd182, %fd188, %fd189;
	mul.f64 	%fd191, %fd190, %fd190;
	fma.rn.f64 	%fd192, %fd191, 0d3EB1380B3AE80F1E, 0d3ED0EE258B7A8B04;
	fma.rn.f64 	%fd193, %fd192, %fd191, 0d3EF3B2669F02676F;
	fma.rn.f64 	%fd194, %fd193, %fd191, 0d3F1745CBA9AB0956;
	fma.rn.f64 	%fd195, %fd194, %fd191, 0d3F3C71C72D1B5154;
	fma.rn.f64 	%fd196, %fd195, %fd191, 0d3F624924923BE72D;
	fma.rn.f64 	%fd197, %fd196, %fd191, 0d3F8999999999A3C4;
	fma.rn.f64 	%fd198, %fd197, %fd191, 0d3FB5555555555554;
	sub.f64 	%fd199, %fd182, %fd190;
	add.f64 	%fd200, %fd199, %fd199;
	neg.f64 	%fd201, %fd190;
	fma.rn.f64 	%fd202, %fd201, %fd182, %fd200;
	mul.f64 	%fd203, %fd188, %fd202;
	mul.f64 	%fd204, %fd191, %fd198;
	fma.rn.f64 	%fd205, %fd204, %fd190, %fd203;
	xor.b32  	%r124, %r314, -2147483648;
	mov.b32 	%r125, 1127219200;
	mov.b64 	%fd206, {%r124, %r125};
	mov.b32 	%r126, -2147483648;
	mov.b64 	%fd207, {%r126, %r125};
	sub.f64 	%fd208, %fd206, %fd207;
	fma.rn.f64 	%fd209, %fd208, 0d3FE62E42FEFA39EF, %fd190;
	fma.rn.f64 	%fd210, %fd208, 0dBFE62E42FEFA39EF, %fd209;
	sub.f64 	%fd211, %fd210, %fd190;
	sub.f64 	%fd212, %fd205, %fd211;
	fma.rn.f64 	%fd213, %fd208, 0d3C7ABC9E3B39803F, %fd212;
	add.f64 	%fd548, %fd209, %fd213;
	bra.uni 	$L__BB0_47;
$L__BB0_46:
	fma.rn.f64 	%fd181, %fd546, 0d7FF0000000000000, 0d7FF0000000000000;
	{
	.reg .b32 %temp; 
	mov.b64 	{%temp, %r116}, %fd546;
	}
	and.b32  	%r117, %r116, 2147483647;
	setp.eq.s32 	%p16, %r117, 0;
	selp.f64 	%fd548, 0dFFF0000000000000, %fd181, %p16;
$L__BB0_47:
	fma.rn.f64 	%fd67, %fd58, %fd548, %fd56;
	fma.rn.f64 	%fd214, %fd56, 0d3FF71547652B82FE, 0d4338000000000000;
	{
	.reg .b32 %temp; 
	mov.b64 	{%r49, %temp}, %fd214;
	}
	mov.f64 	%fd215, 0dC338000000000000;
	add.rn.f64 	%fd216, %fd214, %fd215;
	fma.rn.f64 	%fd217, %fd216, 0dBFE62E42FEFA39EF, %fd56;
	fma.rn.f64 	%fd218, %fd216, 0dBC7ABC9E3B39803F, %fd217;
	fma.rn.f64 	%fd219, %fd218, 0d3E5ADE1569CE2BDF, 0d3E928AF3FCA213EA;
	fma.rn.f64 	%fd220, %fd219, %fd218, 0d3EC71DEE62401315;
	fma.rn.f64 	%fd221, %fd220, %fd218, 0d3EFA01997C89EB71;
	fma.rn.f64 	%fd222, %fd221, %fd218, 0d3F2A01A014761F65;
	fma.rn.f64 	%fd223, %fd222, %fd218, 0d3F56C16C1852B7AF;
	fma.rn.f64 	%fd224, %fd223, %fd218, 0d3F81111111122322;
	fma.rn.f64 	%fd225, %fd224, %fd218, 0d3FA55555555502A1;
	fma.rn.f64 	%fd226, %fd225, %fd218, 0d3FC5555555555511;
	fma.rn.f64 	%fd227, %fd226, %fd218, 0d3FE000000000000B;
	fma.rn.f64 	%fd228, %fd227, %fd218, 0d3FF0000000000000;
	fma.rn.f64 	%fd229, %fd228, %fd218, 0d3FF0000000000000;
	{
	.reg .b32 %temp; 
	mov.b64 	{%r50, %temp}, %fd229;
	}
	{
	.reg .b32 %temp; 
	mov.b64 	{%temp, %r51}, %fd229;
	}
	shl.b32 	%r127, %r49, 20;
	add.s32 	%r128, %r127, %r51;
	mov.b64 	%fd549, {%r50, %r128};
	{
	.reg .b32 %temp; 
	mov.b64 	{%temp, %r129}, %fd56;
	}
	mov.b32 	%f5, %r129;
	abs.f32 	%f3, %f5;
	setp.lt.f32 	%p18, %f3, 0f4086232B;
	@%p18 bra 	$L__BB0_50;
	setp.lt.f64 	%p19, %fd56, 0d0000000000000000;
	add.f64 	%fd230, %fd56, 0d7FF0000000000000;
	selp.f64 	%fd549, 0d0000000000000000, %fd230, %p19;
	setp.geu.f32 	%p20, %f3, 0f40874800;
	@%p20 bra 	$L__BB0_50;
	shr.u32 	%r130, %r49, 31;
	add.s32 	%r131, %r49, %r130;
	shr.s32 	%r132, %r131, 1;
	shl.b32 	%r133, %r132, 20;
	add.s32 	%r134, %r51, %r133;
	mov.b64 	%fd231, {%r50, %r134};
	sub.s32 	%r135, %r49, %r132;
	shl.b32 	%r136, %r135, 20;
	add.s32 	%r137, %r136, 1072693248;
	mov.b32 	%r138, 0;
	mov.b64 	%fd232, {%r138, %r137};
	mul.f64 	%fd549, %fd232, %fd231;
$L__BB0_50:
	fma.rn.f64 	%fd233, %fd67, 0d3FF71547652B82FE, 0d4338000000000000;
	{
	.reg .b32 %temp; 
	mov.b64 	{%r52, %temp}, %fd233;
	}
	mov.f64 	%fd234, 0dC338000000000000;
	add.rn.f64 	%fd235, %fd233, %fd234;
	fma.rn.f64 	%fd236, %fd235, 0dBFE62E42FEFA39EF, %fd67;
	fma.rn.f64 	%fd237, %fd235, 0dBC7ABC9E3B39803F, %fd236;
	fma.rn.f64 	%fd238, %fd237, 0d3E5ADE1569CE2BDF, 0d3E928AF3FCA213EA;
	fma.rn.f64 	%fd239, %fd238, %fd237, 0d3EC71DEE62401315;
	fma.rn.f64 	%fd240, %fd239, %fd237, 0d3EFA01997C89EB71;
	fma.rn.f64 	%fd241, %fd240, %fd237, 0d3F2A01A014761F65;
	fma.rn.f64 	%fd242, %fd241, %fd237, 0d3F56C16C1852B7AF;
	fma.rn.f64 	%fd243, %fd242, %fd237, 0d3F81111111122322;
	fma.rn.f64 	%fd244, %fd243, %fd237, 0d3FA55555555502A1;
	fma.rn.f64 	%fd245, %fd244, %fd237, 0d3FC5555555555511;
	fma.rn.f64 	%fd246, %fd245, %fd237, 0d3FE000000000000B;
	fma.rn.f64 	%fd247, %fd246, %fd237, 0d3FF0000000000000;
	fma.rn.f64 	%fd248, %fd247, %fd237, 0d3FF0000000000000;
	{
	.reg .b32 %temp; 
	mov.b64 	{%r53, %temp}, %fd248;
	}
	{
	.reg .b32 %temp; 
	mov.b64 	{%temp, %r54}, %fd248;
	}
	shl.b32 	%r139, %r52, 20;
	add.s32 	%r140, %r139, %r54;
	mov.b64 	%fd550, {%r53, %r140};
	{
	.reg .b32 %temp; 
	mov.b64 	{%temp, %r141}, %fd67;
	}
	mov.b32 	%f6, %r141;
	abs.f32 	%f4, %f6;
	setp.lt.f32 	%p21, %f4, 0f4086232B;
	@%p21 bra 	$L__BB0_53;
	setp.lt.f64 	%p22, %fd67, 0d0000000000000000;
	add.f64 	%fd249, %fd67, 0d7FF0000000000000;
	selp.f64 	%fd550, 0d0000000000000000, %fd249, %p22;
	setp.geu.f32 	%p23, %f4, 0f40874800;
	@%p23 bra 	$L__BB0_53;
	shr.u32 	%r142, %r52, 31;
	add.s32 	%r143, %r52, %r142;
	shr.s32 	%r144, %r143, 1;
	shl.b32 	%r145, %r144, 20;
	add.s32 	%r146, %r54, %r145;
	mov.b64 	%fd250, {%r53, %r146};
	sub.s32 	%r147, %r52, %r144;
	shl.b32 	%r148, %r147, 20;
	add.s32 	%r149, %r148, 1072693248;
	mov.b32 	%r150, 0;
	mov.b64 	%fd251, {%r150, %r149};
	mul.f64 	%fd550, %fd251, %fd250;
$L__BB0_53:
	mul.f64 	%fd76, %fd58, %fd549;
	add.f64 	%fd77, %fd127, 0dBFF8000000000000;
	{
	.reg .b32 %temp; 
	mov.b64 	{%temp, %r55}, %fd77;
	}
	shr.u32 	%r151, %r55, 20;
	and.b32  	%r152, %r151, 2047;
	add.s32 	%r153, %r152, -1012;
	mov.b64 	%rd8, %fd77;
	shl.b64 	%rd2, %rd8, %r153;
	setp.eq.s64 	%p6, %rd2, -9223372036854775808;
	abs.f64 	%fd78, %fd57;
	setp.neu.f64 	%p24, %fd57, 0d0000000000000000;
	@%p24 bra 	$L__BB0_55;
	setp.eq.s64 	%p27, %rd2, -9223372036854775808;
	abs.f64 	%fd259, %fd77;
	setp.neu.f64 	%p28, %fd259, 0d3FE0000000000000;
	and.pred  	%p6, %p28, %p27;
	selp.b32 	%r154, %r39, 0, %p6;
	setp.lt.s32 	%p29, %r55, 0;
	or.b32  	%r155, %r154, 2146435072;
	selp.b32 	%r156, %r155, %r154, %p29;
	mov.b32 	%r157, 0;
	mov.b64 	%fd552, {%r157, %r156};
	bra.uni 	$L__BB0_56;
$L__BB0_55:
	{ // callseq 0, 0
	.param .b64 param0;
	st.param.f64 	[param0], %fd78;
	.param .b64 param1;
	st.param.f64 	[param1], %fd77;
	.param .b64 retval0;
	call.uni (retval0), 
	__internal_accurate_pow, 
	(
	param0, 
	param1
	);
	ld.param.f64 	%fd252, [retval0];
	} // callseq 0
	setp.lt.s32 	%p25, %r39, 0;
	cvt.rzi.f64.f64 	%fd254, %fd77;
	setp.neu.f64 	%p26, %fd77, %fd254;
	neg.f64 	%fd255, %fd252;
	selp.f64 	%fd256, %fd255, %fd252, %p6;
	selp.f64 	%fd257, %fd256, %fd252, %p25;
	selp.f64 	%fd258, 0dFFF8000000000000, %fd257, %p25;
	selp.f64 	%fd552, %fd258, %fd257, %p26;
$L__BB0_56:
	add.f64 	%fd260, %fd77, %fd57;
	{
	.reg .b32 %temp; 
	mov.b64 	{%temp, %r158}, %fd260;
	}
	and.b32  	%r159, %r158, 2146435072;
	setp.ne.s32 	%p30, %r159, 2146435072;
	@%p30 bra 	$L__BB0_63;
	setp.num.f64 	%p31, %fd57, %fd77;
	@%p31 bra 	$L__BB0_59;
	add.rn.f64 	%fd552, %fd57, %fd77;
	bra.uni 	$L__BB0_63;
$L__BB0_59:
	abs.f64 	%fd261, %fd77;
	setp.neu.f64 	%p32, %fd261, 0d7FF0000000000000;
	@%p32 bra 	$L__BB0_61;
	setp.gt.f64 	%p37, %fd78, 0d3FF0000000000000;
	selp.b32 	%r167, 2146435072, 0, %p37;
	setp.lt.s32 	%p38, %r55, 0;
	xor.b32  	%r168, %r167, 2146435072;
	selp.b32 	%r169, %r168, %r167, %p38;
	mov.b32 	%r170, 0;
	mov.b64 	%fd552, {%r170, %r169};
	bra.uni 	$L__BB0_63;
$L__BB0_61:
	setp.neu.f64 	%p33, %fd78, 0d7FF0000000000000;
	@%p33 bra 	$L__BB0_63;
	setp.lt.s32 	%p34, %r39, 0;
	setp.lt.s32 	%p35, %r55, 0;
	selp.b32 	%r160, 0, 2146435072, %p35;
	and.b32  	%r161, %r55, 2147483647;
	setp.ne.s32 	%p36, %r161, 1071644672;
	or.b32  	%r162, %r160, -2147483648;
	selp.b32 	%r163, %r162, %r160, %p36;
	selp.b32 	%r164, %r163, %r160, %p6;
	selp.b32 	%r165, %r164, %r160, %p34;
	mov.b32 	%r166, 0;
	mov.b64 	%fd552, {%r166, %r165};
$L__BB0_63:
	setp.eq.f64 	%p39, %fd57, 0d3FF0000000000000;
	setp.eq.f64 	%p40, %fd77, 0d0000000000000000;
	selp.f64 	%fd262, 0d3FF0000000000000, %fd552, %p39;
	selp.f64 	%fd263, 0d3FF0000000000000, %fd262, %p40;
	mul.f64 	%fd264, %fd76, %fd263;
	fma.rn.f64 	%fd265, %fd76, %fd263, %fd264;
	mul.f64 	%fd266, %fd3, %fd265;
	div.rn.f64 	%fd267, %fd266, %fd4;
	fma.rn.f64 	%fd268, %fd128, %fd550, %fd267;
	neg.f64 	%fd269, %fd3;
	mul.f64 	%fd270, %fd130, %fd550;
	div.rn.f64 	%fd271, %fd270, %fd268;
	sub.f64 	%fd86, %fd269, %fd271;
	{
	.reg .b32 %temp; 
	mov.b64 	{%temp, %r315}, %fd550;
	}
	{
	.reg .b32 %temp; 
	mov.b64 	{%r316, %temp}, %fd550;
	}
	setp.gt.s32 	%p41, %r315, 1048575;
	mov.b32 	%r317, -1023;
	@%p41 bra 	$L__BB0_65;
	mul.f64 	%fd550, %fd550, 0d4350000000000000;
	{
	.reg .b32 %temp; 
	mov.b64 	{%temp, %r315}, %fd550;
	}
	{
	.reg .b32 %temp; 
	mov.b64 	{%r316, %temp}, %fd550;
	}
	mov.b32 	%r317, -1077;
$L__BB0_65:
	add.s32 	%r173, %r315, -1;
	setp.gt.u32 	%p42, %r173, 2146435070;
	@%p42 bra 	$L__BB0_69;
	shr.u32 	%r176, %r315, 20;
	add.s32 	%r318, %r317, %r176;
	and.b32  	%r177, %r315, 1048575;
	or.b32  	%r178, %r177, 1072693248;
	mov.b64 	%fd554, {%r316, %r178};
	setp.lt.u32 	%p44, %r178, 1073127583;
	@%p44 bra 	$L__BB0_68;
	{
	.reg .b32 %temp; 
	mov.b64 	{%r179, %temp}, %fd554;
	}
	{
	.reg .b32 %temp; 
	mov.b64 	{%temp, %r180}, %fd554;
	}
	add.s32 	%r181, %r180, -1048576;
	mov.b64 	%fd554, {%r179, %r181};
	add.s32 	%r318, %r318, 1;
$L__BB0_68:
	add.f64 	%fd273, %fd554, 0dBFF0000000000000;
	add.f64 	%fd274, %fd554, 0d3FF0000000000000;
	rcp.approx.ftz.f64 	%fd275, %fd274;
	neg.f64 	%fd276, %fd274;
	fma.rn.f64 	%fd277, %fd276, %fd275, 0d3FF0000000000000;
	fma.rn.f64 	%fd278, %fd277, %fd277, %fd277;
	fma.rn.f64 	%fd279, %fd278, %fd275, %fd275;
	mul.f64 	%fd280, %fd273, %fd279;
	fma.rn.f64 	%fd281, %fd273, %fd279, %fd280;
	mul.f64 	%fd282, %fd281, %fd281;
	fma.rn.f64 	%fd283, %fd282, 0d3EB1380B3AE80F1E, 0d3ED0EE258B7A8B04;
	fma.rn.f64 	%fd284, %fd283, %fd282, 0d3EF3B2669F02676F;
	fma.rn.f64 	%fd285, %fd284, %fd282, 0d3F1745CBA9AB0956;
	fma.rn.f64 	%fd286, %fd285, %fd282, 0d3F3C71C72D1B5154;
	fma.rn.f64 	%fd287, %fd286, %fd282, 0d3F624924923BE72D;
	fma.rn.f64 	%fd288, %fd287, %fd282, 0d3F8999999999A3C4;
	fma.rn.f64 	%fd289, %fd288, %fd282, 0d3FB5555555555554;
	sub.f64 	%fd290, %fd273, %fd281;
	add.f64 	%fd291, %fd290, %fd290;
	neg.f64 	%fd292, %fd281;
	fma.rn.f64 	%fd293, %fd292, %fd273, %fd291;
	mul.f64 	%fd294, %fd279, %fd293;
	mul.f64 	%fd295, %fd282, %fd289;
	fma.rn.f64 	%fd296, %fd295, %fd281, %fd294;
	xor.b32  	%r182, %r318, -2147483648;
	mov.b32 	%r183, 1127219200;
	mov.b64 	%fd297, {%r182, %r183};
	mov.b32 	%r184, -2147483648;
	mov.b64 	%fd298, {%r184, %r183};
	sub.f64 	%fd299, %fd297, %fd298;
	fma.rn.f64 	%fd300, %fd299, 0d3FE62E42FEFA39EF, %fd281;
	fma.rn.f64 	%fd301, %fd299, 0dBFE62E42FEFA39EF, %fd300;
	sub.f64 	%fd302, %fd301, %fd281;
	sub.f64 	%fd303, %fd296, %fd302;
	fma.rn.f64 	%fd304, %fd299, 0d3C7ABC9E3B39803F, %fd303;
	add.f64 	%fd555, %fd300, %fd304;
	bra.uni 	$L__BB0_70;
$L__BB0_69:
	fma.rn.f64 	%fd272, %fd550, 0d7FF0000000000000, 0d7FF0000000000000;
	{
	.reg .b32 %temp; 
	mov.b64 	{%temp, %r174}, %fd550;
	}
	and.b32  	%r175, %r174, 2147483647;
	setp.eq.s32 	%p43, %r175, 0;
	selp.f64 	%fd555, 0dFFF0000000000000, %fd272, %p43;
$L__BB0_70:
	add.f64 	%fd556, %fd3, %fd86;
	{
	.reg .b32 %temp; 
	mov.b64 	{%temp, %r319}, %fd556;
	}
	{
	.reg .b32 %temp; 
	mov.b64 	{%r320, %temp}, %fd556;
	}
	setp.gt.s32 	%p45, %r319, 1048575;
	mov.b32 	%r321, -1023;
	@%p45 bra 	$L__BB0_72;
	mul.f64 	%fd556, %fd556, 0d4350000000000000;
	{
	.reg .b32 %temp; 
	mov.b64 	{%temp, %r319}, %fd556;
	}
	{
	.reg .b32 %temp; 
	mov.b64 	{%r320, %temp}, %fd556;
	}
	mov.b32 	%r321, -1077;
$L__BB0_72:
	add.s32 	%r187, %r319, -1;
	setp.gt.u32 	%p46, %r187, 2146435070;
	@%p46 bra 	$L__BB0_76;
	shr.u32 	%r190, %r319, 20;
	add.s32 	%r322, %r321, %r190;
	and.b32  	%r191, %r319, 1048575;
	or.b32  	%r192, %r191, 1072693248;
	mov.b64 	%fd557, {%r320, %r192};
	setp.lt.u32 	%p48, %r192, 1073127583;
	@%p48 bra 	$L__BB0_75;
	{
	.reg .b32 %temp; 
	mov.b64 	{%r193, %temp}, %fd557;
	}
	{
	.reg .b32 %temp; 
	mov.b64 	{%temp, %r194}, %fd557;
	}
	add.s32 	%r195, %r194, -1048576;
	mov.b64 	%fd557, {%r193, %r195};
	add.s32 	%r322, %r322, 1;
$L__BB0_75:
	add.f64 	%fd306, %fd557, 0dBFF0000000000000;
	add.f64 	%fd307, %fd557, 0d3FF0000000000000;
	rcp.approx.ftz.f64 	%fd308, %fd307;
	neg.f64 	%fd309, %fd307;
	fma.rn.f64 	%fd310, %fd309, %fd308, 0d3FF0000000000000;
	fma.rn.f64 	%fd311, %fd310, %fd310, %fd310;
	fma.rn.f64 	%fd312, %fd311, %fd308, %fd308;
	mul.f64 	%fd313, %fd306, %fd312;
	fma.rn.f64 	%fd314, %fd306, %fd312, %fd313;
	mul.f64 	%fd315, %fd314, %fd314;
	fma.rn.f64 	%fd316, %fd315, 0d3EB1380B3AE80F1E, 0d3ED0EE258B7A8B04;
	fma.rn.f64 	%fd317, %fd316, %fd315, 0d3EF3B2669F02676F;
	fma.rn.f64 	%fd318, %fd317, %fd315, 0d3F1745CBA9AB0956;
	fma.rn.f64 	%fd319, %fd318, %fd315, 0d3F3C71C72D1B5154;
	fma.rn.f64 	%fd320, %fd319, %fd315, 0d3F624924923BE72D;
	fma.rn.f64 	%fd321, %fd320, %fd315, 0d3F8999999999A3C4;
	fma.rn.f64 	%fd322, %fd321, %fd315, 0d3FB5555555555554;
	sub.f64 	%fd323, %fd306, %fd314;
	add.f64 	%fd324, %fd323, %fd323;
	neg.f64 	%fd325, %fd314;
	fma.rn.f64 	%fd326, %fd325, %fd306, %fd324;
	mul.f64 	%fd327, %fd312, %fd326;
	mul.f64 	%fd328, %fd315, %fd322;
	fma.rn.f64 	%fd329, %fd328, %fd314, %fd327;
	xor.b32  	%r196, %r322, -2147483648;
	mov.b32 	%r197, 1127219200;
	mov.b64 	%fd330, {%r196, %r197};
	mov.b32 	%r198, -2147483648;
	mov.b64 	%fd331, {%r198, %r197};
	sub.f64 	%fd332, %fd330, %fd331;
	fma.rn.f64 	%fd333, %fd332, 0d3FE62E42FEFA39EF, %fd314;
	fma.rn.f64 	%fd334, %fd332, 0dBFE62E42FEFA39EF, %fd333;
	sub.f64 	%fd335, %fd334, %fd314;
	sub.f64 	%fd336, %fd329, %fd335;
	fma.rn.f64 	%fd337, %fd332, 0d3C7ABC9E3B39803F, %fd336;
	add.f64 	%fd558, %fd333, %fd337;
	bra.uni 	$L__BB0_77;
$L__BB0_76:
	fma.rn.f64 	%fd305, %fd556, 0d7FF0000000000000, 0d7FF0000000000000;
	{
	.reg .b32 %temp; 
	mov.b64 	{%temp, %r188}, %fd556;
	}
	and.b32  	%r189, %r188, 2147483647;
	setp.eq.s32 	%p47, %r189, 0;
	selp.f64 	%fd558, 0dFFF0000000000000, %fd305, %p47;
$L__BB0_77:
	fma.rn.f64 	%fd104, %fd130, %fd558, %fd555;
	add.f64 	%fd559, %fd1, %fd86;
	{
	.reg .b32 %temp; 
	mov.b64 	{%temp, %r323}, %fd559;
	}
	{
	.reg .b32 %temp; 
	mov.b64 	{%r324, %temp}, %fd559;
	}
	setp.gt.s32 	%p49, %r323, 1048575;
	mov.b32 	%r325, -1023;
	@%p49 bra 	$L__BB0_79;
	mul.f64 	%fd559, %fd559, 0d4350000000000000;
	{
	.reg .b32 %temp; 
	mov.b64 	{%temp, %r323}, %fd559;
	}
	{
	.reg .b32 %temp; 
	mov.b64 	{%r324, %temp}, %fd559;
	}
	mov.b32 	%r325, -1077;
$L__BB0_79:
	add.s32 	%r201, %r323, -1;
	setp.gt.u32 	%p50, %r201, 2146435070;
	@%p50 bra 	$L__BB0_83;
	shr.u32 	%r204, %r323, 20;
	add.s32 	%r326, %r325, %r204;
	and.b32  	%r205, %r323, 1048575;
	or.b32  	%r206, %r205, 1072693248;
	mov.b64 	%fd560, {%r324, %r206};
	setp.lt.u32 	%p52, %r206, 1073127583;
	@%p52 bra 	$L__BB0_82;
	{
	.reg .b32 %temp; 
	mov.b64 	{%r207, %temp}, %fd560;
	}
	{
	.reg .b32 %temp; 
	mov.b64 	{%temp, %r208}, %fd560;
	}
	add.s32 	%r209, %r208, -1048576;
	mov.b64 	%fd560, {%r207, %r209};
	add.s32 	%r326, %r326, 1;
$L__BB0_82:
	add.f64 	%fd339, %fd560, 0dBFF0000000000000;
	add.f64 	%fd340, %fd560, 0d3FF0000000000000;
	rcp.approx.ftz.f64 	%fd341, %fd340;
	neg.f64 	%fd342, %fd340;
	fma.rn.f64 	%fd343, %fd342, %fd341, 0d3FF0000000000000;
	fma.rn.f64 	%fd344, %fd343, %fd343, %fd343;
	fma.rn.f64 	%fd345, %fd344, %fd341, %fd341;
	mul.f64 	%fd346, %fd339, %fd345;
	fma.rn.f64 	%fd347, %fd339, %fd345, %fd346;
	mul.f64 	%fd348, %fd347, %fd347;
	fma.rn.f64 	%fd349, %fd348, 0d3EB1380B3AE80F1E, 0d3ED0EE258B7A8B04;
	fma.rn.f64 	%fd350, %fd349, %fd348, 0d3EF3B2669F02676F;
	fma.rn.f64 	%fd351, %fd350, %fd348, 0d3F1745CBA9AB0956;
	fma.rn.f64 	%fd352, %fd351, %fd348, 0d3F3C71C72D1B5154;
	fma.rn.f64 	%fd353, %fd352, %fd348, 0d3F624924923BE72D;
	fma.rn.f64 	%fd354, %fd353, %fd348, 0d3F8999999999A3C4;
	fma.rn.f64 	%fd355, %fd354, %fd348, 0d3FB5555555555554;
	sub.f64 	%fd356, %fd339, %fd347;
	add.f64 	%fd357, %fd356, %fd356;
	neg.f64 	%fd358, %fd347;
	fma.rn.f64 	%fd359, %fd358, %fd339, %fd357;
	mul.f64 	%fd360, %fd345, %fd359;
	mul.f64 	%fd361, %fd348, %fd355;
	fma.rn.f64 	%fd362, %fd361, %fd347, %fd360;
	xor.b32  	%r210, %r326, -2147483648;
	mov.b32 	%r211, 1127219200;
	mov.b64 	%fd363, {%r210, %r211};
	mov.b32 	%r212, -2147483648;
	mov.b64 	%fd364, {%r212, %r211};
	sub.f64 	%fd365, %fd363, %fd364;
	fma.rn.f64 	%fd366, %fd365, 0d3FE62E42FEFA39EF, %fd347;
	fma.rn.f64 	%fd367, %fd365, 0dBFE62E42FEFA39EF, %fd366;
	sub.f64 	%fd368, %fd367, %fd347;
	sub.f64 	%fd369, %fd362, %fd368;
	fma.rn.f64 	%fd370, %fd365, 0d3C7ABC9E3B39803F, %fd369;
	add.f64 	%fd561, %fd366, %fd370;
	bra.uni 	$L__BB0_84;
$L__BB0_83:
	fma.rn.f64 	%fd338, %fd559, 0d7FF0000000000000, 0d7FF0000000000000;
	{
	.reg .b32 %temp; 
	mov.b64 	{%temp, %r202}, %fd559;
	}
	and.b32  	%r203, %r202, 2147483647;
	setp.eq.s32 	%p51, %r203, 0;
	selp.f64 	%fd561, 0dFFF0000000000000, %fd338, %p51;
$L__BB0_84:
	mul.f64 	%fd371, %fd130, %fd561;
	sub.f64 	%fd565, %fd104, %fd371;
	bra.uni 	$L__BB0_93;
$L__BB0_85:
	mul.f64 	%fd115, %fd128, %fd1;
	mul.f64 	%fd143, %fd1, %fd1;
	div.rn.f64 	%fd144, %fd143, %fd4;
	add.f64 	%fd562, %fd144, 0d3FF0000000000000;
	{
	.reg .b32 %temp; 
	mov.b64 	{%temp, %r327}, %fd562;
	}
	{
	.reg .b32 %temp; 
	mov.b64 	{%r328, %temp}, %fd562;
	}
	setp.gt.s32 	%p10, %r327, 1048575;
	mov.b32 	%r329, -1023;
	@%p10 bra 	$L__BB0_87;
	mul.f64 	%fd562, %fd562, 0d4350000000000000;
	{
	.reg .b32 %temp; 
	mov.b64 	{%temp, %r327}, %fd562;
	}
	{
	.reg .b32 %temp; 
	mov.b64 	{%r328, %temp}, %fd562;
	}
	mov.b32 	%r329, -1077;
$L__BB0_87:
	add.s32 	%r101, %r327, -1;
	setp.gt.u32 	%p11, %r101, 2146435070;
	@%p11 bra 	$L__BB0_91;
	shr.u32 	%r104, %r327, 20;
	add.s32 	%r330, %r329, %r104;
	and.b32  	%r105, %r327, 1048575;
	or.b32  	%r106, %r105, 1072693248;
	mov.b64 	%fd563, {%r328, %r106};
	setp.lt.u32 	%p13, %r106, 1073127583;
	@%p13 bra 	$L__BB0_90;
	{
	.reg .b32 %temp; 
	mov.b64 	{%r107, %temp}, %fd563;
	}
	{
	.reg .b32 %temp; 
	mov.b64 	{%temp, %r108}, %fd563;
	}
	add.s32 	%r109, %r108, -1048576;
	mov.b64 	%fd563, {%r107, %r109};
	add.s32 	%r330, %r330, 1;
$L__BB0_90:
	add.f64 	%fd146, %fd563, 0dBFF0000000000000;
	add.f64 	%fd147, %fd563, 0d3FF0000000000000;
	rcp.approx.ftz.f64 	%fd148, %fd147;
	neg.f64 	%fd149, %fd147;
	fma.rn.f64 	%fd150, %fd149, %fd148, 0d3FF0000000000000;
	fma.rn.f64 	%fd151, %fd150, %fd150, %fd150;
	fma.rn.f64 	%fd152, %fd151, %fd148, %fd148;
	mul.f64 	%fd153, %fd146, %fd152;
	fma.rn.f64 	%fd154, %fd146, %fd152, %fd153;
	mul.f64 	%fd155, %fd154, %fd154;
	fma.rn.f64 	%fd156, %fd155, 0d3EB1380B3AE80F1E, 0d3ED0EE258B7A8B04;
	fma.rn.f64 	%fd157, %fd156, %fd155, 0d3EF3B2669F02676F;
	fma.rn.f64 	%fd158, %fd157, %fd155, 0d3F1745CBA9AB0956;
	fma.rn.f64 	%fd159, %fd158, %fd155, 0d3F3C71C72D1B5154;
	fma.rn.f64 	%fd160, %fd159, %fd155, 0d3F624924923BE72D;
	fma.rn.f64 	%fd161, %fd160, %fd155, 0d3F8999999999A3C4;
	fma.rn.f64 	%fd162, %fd161, %fd155, 0d3FB5555555555554;
	sub.f64 	%fd163, %fd146, %fd154;
	add.f64 	%fd164, %fd163, %fd163;
	neg.f64 	%fd165, %fd154;
	fma.rn.f64 	%fd166, %fd165, %fd146, %fd164;
	mul.f64 	%fd167, %fd152, %fd166;
	mul.f64 	%fd168, %fd155, %fd162;
	fma.rn.f64 	%fd169, %fd168, %fd154, %fd167;
	xor.b32  	%r110, %r330, -2147483648;
	mov.b32 	%r111, 1127219200;
	mov.b64 	%fd170, {%r110, %r111};
	mov.b32 	%r112, -2147483648;
	mov.b64 	%fd171, {%r112, %r111};
	sub.f64 	%fd172, %fd170, %fd171;
	fma.rn.f64 	%fd173, %fd172, 0d3FE62E42FEFA39EF, %fd154;
	fma.rn.f64 	%fd174, %fd172, 0dBFE62E42FEFA39EF, %fd173;
	sub.f64 	%fd175, %fd174, %fd154;
	sub.f64 	%fd176, %fd169, %fd175;
	fma.rn.f64 	%fd177, %fd172, 0d3C7ABC9E3B39803F, %fd176;
	add.f64 	%fd564, %fd173, %fd177;
	bra.uni 	$L__BB0_92;
$L__BB0_91:
	fma.rn.f64 	%fd145, %fd562, 0d7FF0000000000000, 0d7FF0000000000000;
	{
	.reg .b32 %temp; 
	mov.b64 	{%temp, %r102}, %fd562;
	}
	and.b32  	%r103, %r102, 2147483647;
	setp.eq.s32 	%p12, %r103, 0;
	selp.f64 	%fd564, 0dFFF0000000000000, %fd145, %p12;
$L__BB0_92:
	add.f64 	%fd178, %fd127, 0dBFE0000000000000;
	fma.rn.f64 	%fd565, %fd178, %fd564, %fd115;
$L__BB0_93:
	ld.param.u64 	%rd13, [_Z9logIpatiaPdS_dddddddd_param_1];
	cvta.to.global.u64 	%rd10, %rd13;
	add.s64 	%rd12, %rd10, %rd6;
	st.global.f64 	[%rd12], %fd565;
	ret;

}
	// .globl	_Z6IpatiaPdS_dddddddd
.visible .entry _Z6IpatiaPdS_dddddddd(
	.param .u64 .ptr .align 1 _Z6IpatiaPdS_dddddddd_param_0,
	.param .u64 .ptr .align 1 _Z6IpatiaPdS_dddddddd_param_1,
	.param .f64 _Z6IpatiaPdS_dddddddd_param_2,
	.param .f64 _Z6IpatiaPdS_dddddddd_param_3,
	.param .f64 _Z6IpatiaPdS_dddddddd_param_4,
	.param .f64 _Z6IpatiaPdS_dddddddd_param_5,
	.param .f64 _Z6IpatiaPdS_dddddddd_param_6,
	.param .f64 _Z6IpatiaPdS_dddddddd_param_7,
	.param .f64 _Z6IpatiaPdS_dddddddd_param_8,
	.param .f64 _Z6IpatiaPdS_dddddddd_param_9
)
{
	.reg .pred 	%p<93>;
	.reg .b32 	%r<346>;
	.reg .b32 	%f<11>;
	.reg .b64 	%rd<14>;
	.reg .b64 	%fd<590>;

	ld.param.u64 	%rd4, [_Z6IpatiaPdS_dddddddd_param_0];
	ld.param.f64 	%fd135, [_Z6IpatiaPdS_dddddddd_param_2];
	ld.param.f64 	%fd136, [_Z6IpatiaPdS_dddddddd_param_3];
	ld.param.f64 	%fd131, [_Z6IpatiaPdS_dddddddd_param_4];
	ld.param.f64 	%fd132, [_Z6IpatiaPdS_dddddddd_param_5];
	ld.param.f64 	%fd137, [_Z6IpatiaPdS_dddddddd_param_6];
	ld.param.f64 	%fd133, [_Z6IpatiaPdS_dddddddd_param_7];
	ld.param.f64 	%fd138, [_Z6IpatiaPdS_dddddddd_param_8];
	ld.param.f64 	%fd134, [_Z6IpatiaPdS_dddddddd_param_9];
	cvta.to.global.u64 	%rd5, %rd4;
	mov.u32 	%r99, %tid.x;
	mov.u32 	%r100, %ntid.x;
	mov.u32 	%r101, %ctaid.x;
	mad.lo.s32 	%r1, %r100, %r101, %r99;
	mul.wide.s32 	%rd6, %r1, 8;
	add.s64 	%rd7, %rd5, %rd6;
	ld.global.f64 	%fd139, [%rd7];
	sub.f64 	%fd1, %fd139, %fd135;
	mul.f64 	%fd2, %fd136, %fd137;
	mul.f64 	%fd3, %fd136, %fd138;
	setp.gtu.f64 	%p7, %fd131, 0dBFF0000000000000;
	add.f64 	%fd140, %fd131, %fd131;
	mov.f64 	%fd141, 0dC000000000000000;
	sub.f64 	%fd142, %fd141, %fd140;
	sqrt.rn.f64 	%fd143, %fd142;
	mul.f64 	%fd144, %fd136, %fd143;
	selp.f64 	%fd145, %fd136, %fd144, %p7;
	mul.f64 	%fd4, %fd145, %fd145;
	neg.f64 	%fd146, %fd2;
	setp.geu.f64 	%p8, %fd1, %fd146;
	@%p8 bra 	$L__BB1_39;
	neg.f64 	%fd376, %fd132;
	mul.f64 	%fd5, %fd2, %fd376;
	mul.f64 	%fd377, %fd2, %fd2;
	div.rn.f64 	%fd378, %fd377, %fd4;
	add.f64 	%fd6, %fd378, 0d3FF0000000000000;
	add.f64 	%fd7, %fd131, 0dBFE0000000000000;
	{
	.reg .b32 %temp; 
	mov.b64 	{%temp, %r2}, %fd6;
	}
	{
	.reg .b32 %temp; 
	mov.b64 	{%r315, %temp}, %fd6;
	}
	setp.gt.s32 	%p53, %r2, 1048575;
	mov.b32 	%r316, -1023;
	mov.f64 	%fd556, %fd6;
	mov.u32 	%r314, %r2;
	@%p53 bra 	$L__BB1_3;
	mul.f64 	%fd556, %fd6, 0d4350000000000000;
	{
	.reg .b32 %temp; 
	mov.b64 	{%temp, %r314}, %fd556;
	}
	{
	.reg .b32 %temp; 
	mov.b64 	{%r315, %temp}, %fd556;
	}
	mov.b32 	%r316, -1077;
$L__BB1_3:
	add.s32 	%r218, %r314, -1;
	setp.gt.u32 	%p54, %r218, 2146435070;
	@%p54 bra 	$L__BB1_7;
	shr.u32 	%r221, %r314, 20;
	add.s32 	%r317, %r316, %r221;
	and.b32  	%r222, %r314, 1048575;
	or.b32  	%r223, %r222, 1072693248;
	mov.b64 	%fd557, {%r315, %r223};
	setp.lt.u32 	%p56, %r223, 1073127583;
	@%p56 bra 	$L__BB1_6;
	{
	.reg .b32 %temp; 
	mov.b64 	{%r224, %temp}, %fd557;
	}
	{
	.reg .b32 %temp; 
	mov.b64 	{%temp, %r225}, %fd557;
	}
	add.s32 	%r226, %r225, -1048576;
	mov.b64 	%fd557, {%r224, %r226};
	add.s32 	%r317, %r317, 1;
$L__BB1_6:
	add.f64 	%fd380, %fd557, 0dBFF0000000000000;
	add.f64 	%fd381, %fd557, 0d3FF0000000000000;
	rcp.approx.ftz.f64 	%fd382, %fd381;
	neg.f64 	%fd383, %fd381;
	fma.rn.f64 	%fd384, %fd383, %fd382, 0d3FF0000000000000;
	fma.rn.f64 	%fd385, %fd384, %fd384, %fd384;
	fma.rn.f64 	%fd386, %fd385, %fd382, %fd382;
	mul.f64 	%fd387, %fd380, %fd386;
	fma.rn.f64 	%fd388, %fd380, %fd386, %fd387;
	mul.f64 	%fd389, %fd388, %fd388;
	fma.rn.f64 	%fd390, %fd389, 0d3EB1380B3AE80F1E, 0d3ED0EE258B7A8B04;
	fma.rn.f64 	%fd391, %fd390, %fd389, 0d3EF3B2669F02676F;
	fma.rn.f64 	%fd392, %fd391, %fd389, 0d3F1745CBA9AB0956;
	fma.rn.f64 	%fd393, %fd392, %fd389, 0d3F3C71C72D1B5154;
	fma.rn.f64 	%fd394, %fd393, %fd389, 0d3F624924923BE72D;
	fma.rn.f64 	%fd395, %fd394, %fd389, 0d3F8999999999A3C4;
	fma.rn.f64 	%fd396, %fd395, %fd389, 0d3FB5555555555554;
	sub.f64 	%fd397, %fd380, %fd388;
	add.f64 	%fd398, %fd397, %fd397;
	neg.f64 	%fd399, %fd388;
	fma.rn.f64 	%fd400, %fd399, %fd380, %fd398;
	mul.f64 	%fd401, %fd386, %fd400;
	mul.f64 	%fd402, %fd389, %fd396;
	fma.rn.f64 	%fd403, %fd402, %fd388, %fd401;
	xor.b32  	%r227, %r317, -2147483648;
	mov.b32 	%r228, 1127219200;
	mov.b64 	%fd404, {%r227, %r228};
	mov.b32 	%r229, -2147483648;
	mov.b64 	%fd405, {%r229, %r228};
	sub.f64 	%fd406, %fd404, %fd405;
	fma.rn.f64 	%fd407, %fd406, 0d3FE62E42FEFA39EF, %fd388;
	fma.rn.f64 	%fd408, %fd406, 0dBFE62E42FEFA39EF, %fd407;
	sub.f64 	%fd409, %fd408, %fd388;
	sub.f64 	%fd410, %fd403, %fd409;
	fma.rn.f64 	%fd411, %fd406, 0d3C7ABC9E3B39803F, %fd410;
	add.f64 	%fd558, %fd407, %fd411;
	bra.uni 	$L__BB1_8;
$L__BB1_7:
	fma.rn.f64 	%fd379, %fd556, 0d7FF0000000000000, 0d7FF0000000000000;
	{
	.reg .b32 %temp; 
	mov.b64 	{%temp, %r219}, %fd556;
	}
	and.b32  	%r220, %r219, 2147483647;
	setp.eq.s32 	%p55, %r220, 0;
	selp.f64 	%fd558, 0dFFF0000000000000, %fd379, %p55;
$L__BB1_8:
	fma.rn.f64 	%fd16, %fd7, %fd558, %fd5;
	fma.rn.f64 	%fd412, %fd5, 0d3FF71547652B82FE, 0d4338000000000000;
	{
	.reg .b32 %temp; 
	mov.b64 	{%r12, %temp}, %fd412;
	}
	mov.f64 	%fd413, 0dC338000000000000;
	add.rn.f64 	%fd414, %fd412, %fd413;
	fma.rn.f64 	%fd415, %fd414, 0dBFE62E42FEFA39EF, %fd5;
	fma.rn.f64 	%fd416, %fd414, 0dBC7ABC9E3B39803F, %fd415;
	fma.rn.f64 	%fd417, %fd416, 0d3E5ADE1569CE2BDF, 0d3E928AF3FCA213EA;
	fma.rn.f64 	%fd418, %fd417, %fd416, 0d3EC71DEE62401315;
	fma.rn.f64 	%fd419, %fd418, %fd416, 0d3EFA01997C89EB71;
	fma.rn.f64 	%fd420, %fd419, %fd416, 0d3F2A01A014761F65;
	fma.rn.f64 	%fd421, %fd420, %fd416, 0d3F56C16C1852B7AF;
	fma.rn.f64 	%fd422, %fd421, %fd416, 0d3F81111111122322;
	fma.rn.f64 	%fd423, %fd422, %fd416, 0d3FA55555555502A1;
	fma.rn.f64 	%fd424, %fd423, %fd416, 0d3FC5555555555511;
	fma.rn.f64 	%fd425, %fd424, %fd416, 0d3FE000000000000B;
	fma.rn.f64 	%fd426, %fd425, %fd416, 0d3FF0000000000000;
	fma.rn.f64 	%fd427, %fd426, %fd416, 0d3FF0000000000000;
	{
	.reg .b32 %temp; 
	mov.b64 	{%r13, %temp}, %fd427;
	}
	{
	.reg .b32 %temp; 
	mov.b64 	{%temp, %r14}, %fd427;
	}
	shl.b32 	%r230, %r12, 20;
	add.s32 	%r231, %r230, %r14;
	mov.b64 	%fd559, {%r13, %r231};
	{
	.reg .b32 %temp; 
	mov.b64 	{%temp, %r232}, %fd5;
	}
	mov.b32 	%f8, %r232;
	abs.f32 	%f1, %f8;
	setp.lt.f32 	%p57, %f1, 0f4086232B;
	@%p57 bra 	$L__BB1_11;
	setp.lt.f64 	%p58, %fd5, 0d0000000000000000;
	add.f64 	%fd428, %fd5, 0d7FF0000000000000;
	selp.f64 	%fd559, 0d0000000000000000, %fd428, %p58;
	setp.geu.f32 	%p59, %f1, 0f40874800;
	@%p59 bra 	$L__BB1_11;
	shr.u32 	%r233, %r12, 31;
	add.s32 	%r234, %r12, %r233;
	shr.s32 	%r235, %r234, 1;
	shl.b32 	%r236, %r235, 20;
	add.s32 	%r237, %r14, %r236;
	mov.b64 	%fd429, {%r13, %r237};
	sub.s32 	%r238, %r12, %r235;
	shl.b32 	%r239, %r238, 20;
	add.s32 	%r240, %r239, 1072693248;
	mov.b32 	%r241, 0;
	mov.b64 	%fd430, {%r241, %r240};
	mul.f64 	%fd559, %fd430, %fd429;
$L__BB1_11:
	fma.rn.f64 	%fd431, %fd16, 0d3FF71547652B82FE, 0d4338000000000000;
	{
	.reg .b32 %temp; 
	mov.b64 	{%r15, %temp}, %fd431;
	}
	mov.f64 	%fd432, 0dC338000000000000;
	add.rn.f64 	%fd433, %fd431, %fd432;
	fma.rn.f64 	%fd434, %fd433, 0dBFE62E42FEFA39EF, %fd16;
	fma.rn.f64 	%fd435, %fd433, 0dBC7ABC9E3B39803F, %fd434;
	fma.rn.f64 	%fd436, %fd435, 0d3E5ADE1569CE2BDF, 0d3E928AF3FCA213EA;
	fma.rn.f64 	%fd437, %fd436, %fd435, 0d3EC71DEE62401315;
	fma.rn.f64 	%fd438, %fd437, %fd435, 0d3EFA01997C89EB71;
	fma.rn.f64 	%fd439, %fd438, %fd435, 0d3F2A01A014761F65;
	fma.rn.f64 	%fd440, %fd439, %fd435, 0d3F56C16C1852B7AF;
	fma.rn.f64 	%fd441, %fd440, %fd435, 0d3F81111111122322;
	fma.rn.f64 	%fd442, %fd441, %fd435, 0d3FA55555555502A1;
	fma.rn.f64 	%fd443, %fd442, %fd435, 0d3FC5555555555511;
	fma.rn.f64 	%fd444, %fd443, %fd435, 0d3FE000000000000B;
	fma.rn.f64 	%fd445, %fd444, %fd435, 0d3FF0000000000000;
	fma.rn.f64 	%fd446, %fd445, %fd435, 0d3FF0000000000000;
	{
	.reg .b32 %temp; 
	mov.b64 	{%r16, %temp}, %fd446;
	}
	{
	.reg .b32 %temp; 
	mov.b64 	{%temp, %r17}, %fd446;
	}
	shl.b32 	%r242, %r15, 20;
	add.s32 	%r243, %r242, %r17;
	mov.b64 	%fd560, {%r16, %r243};
	{
	.reg .b32 %temp; 
	mov.b64 	{%temp, %r244}, %fd16;
	}
	mov.b32 	%f9, %r244;
	abs.f32 	%f2, %f9;
	setp.lt.f32 	%p60, %f2, 0f4086232B;
	@%p60 bra 	$L__BB1_14;
	setp.lt.f64 	%p61, %fd16, 0d0000000000000000;
	add.f64 	%fd447, %fd16, 0d7FF0000000000000;
	selp.f64 	%fd560, 0d0000000000000000, %fd447, %p61;
	setp.geu.f32 	%p62, %f2, 0f40874800;
	@%p62 bra 	$L__BB1_14;
	shr.u32 	%r245, %r15, 31;
	add.s32 	%r246, %r15, %r245;
	shr.s32 	%r247, %r246, 1;
	shl.b32 	%r248, %r247, 20;
	add.s32 	%r249, %r17, %r248;
	mov.b64 	%fd448, {%r16, %r249};
	sub.s32 	%r250, %r15, %r247;
	shl.b32 	%r251, %r250, 20;
	add.s32 	%r252, %r251, 1072693248;
	mov.b32 	%r253, 0;
	mov.b64 	%fd449, {%r253, %r252};
	mul.f64 	%fd560, %fd449, %fd448;
$L__BB1_14:
	mul.f64 	%fd25, %fd7, %fd559;
	add.f64 	%fd26, %fd131, 0dBFF8000000000000;
	{
	.reg .b32 %temp; 
	mov.b64 	{%temp, %r18}, %fd26;
	}
	shr.u32 	%r254, %r18, 20;
	and.b32  	%r255, %r254, 2047;
	add.s32 	%r256, %r255, -1012;
	mov.b64 	%rd9, %fd26;
	shl.b64 	%rd1, %rd9, %r256;
	setp.eq.s64 	%p3, %rd1, -9223372036854775808;
	abs.f64 	%fd27, %fd6;
	setp.neu.f64 	%p63, %fd6, 0d0000000000000000;
	@%p63 bra 	$L__BB1_16;
	setp.eq.s64 	%p66, %rd1, -9223372036854775808;
	abs.f64 	%fd457, %fd26;
	setp.neu.f64 	%p67, %fd457, 0d3FE0000000000000;
	and.pred  	%p3, %p67, %p66;
	selp.b32 	%r257, %r2, 0, %p3;
	setp.lt.s32 	%p68, %r18, 0;
	or.b32  	%r258, %r257, 2146435072;
	selp.b32 	%r259, %r258, %r257, %p68;
	mov.b32 	%r260, 0;
	mov.b64 	%fd562, {%r260, %r259};
	bra.uni 	$L__BB1_17;
$L__BB1_16:
	{ // callseq 3, 0
	.param .b64 param0;
	st.param.f64 	[param0], %fd27;
	.param .b64 param1;
	st.param.f64 	[param1], %fd26;
	.param .b64 retval0;
	call.uni (retval0), 
	__internal_accurate_pow, 
	(
	param0, 
	param1
	);
	ld.param.f64 	%fd450, [retval0];
	} // callseq 3
	setp.lt.s32 	%p64, %r2, 0;
	cvt.rzi.f64.f64 	%fd452, %fd26;
	setp.neu.f64 	%p65, %fd26, %fd452;
	neg.f64 	%fd453, %fd450;
	selp.f64 	%fd454, %fd453, %fd450, %p3;
	selp.f64 	%fd455, %fd454, %fd450, %p64;
	selp.f64 	%fd456, 0dFFF8000000000000, %fd455, %p64;
	selp.f64 	%fd562, %fd456, %fd455, %p65;
$L__BB1_17:
	add.f64 	%fd458, %fd26, %fd6;
	{
	.reg .b32 %temp; 
	mov.b64 	{%temp, %r261}, %fd458;
	}
	and.b32  	%r262, %r261, 2146435072;
	setp.ne.s32 	%p69, %r262, 2146435072;
	@%p69 bra 	$L__BB1_24;
	setp.num.f64 	%p70, %fd6, %fd26;
	@%p70 bra 	$L__BB1_20;
	add.rn.f64 	%fd562, %fd6, %fd26;
	bra.uni 	$L__BB1_24;
$L__BB1_20:
	abs.f64 	%fd459, %fd26;
	setp.neu.f64 	%p71, %fd459, 0d7FF0000000000000;
	@%p71 bra 	$L__BB1_22;
	setp.gt.f64 	%p76, %fd27, 0d3FF0000000000000;
	selp.b32 	%r270, 2146435072, 0, %p76;
	setp.lt.s32 	%p77, %r18, 0;
	xor.b32  	%r271, %r270, 2146435072;
	selp.b32 	%r272, %r271, %r270, %p77;
	mov.b32 	%r273, 0;
	mov.b64 	%fd562, {%r273, %r272};
	bra.uni 	$L__BB1_24;
$L__BB1_22:
	setp.neu.f64 	%p72, %fd27, 0d7FF0000000000000;
	@%p72 bra 	$L__BB1_24;
	setp.lt.s32 	%p73, %r2, 0;
	setp.lt.s32 	%p74, %r18, 0;
	selp.b32 	%r263, 0, 2146435072, %p74;
	and.b32  	%r264, %r18, 2147483647;
	setp.ne.s32 	%p75, %r264, 1071644672;
	or.b32  	%r265, %r263, -2147483648;
	selp.b32 	%r266, %r265, %r263, %p75;
	selp.b32 	%r267, %r266, %r263, %p3;
	selp.b32 	%r268, %r267, %r263, %p73;
	mov.b32 	%r269, 0;
	mov.b64 	%fd562, {%r269, %r268};
$L__BB1_24:
	setp.eq.f64 	%p78, %fd6, 0d3FF0000000000000;
	setp.eq.f64 	%p79, %fd26, 0d0000000000000000;
	selp.f64 	%fd460, 0d3FF0000000000000, %fd562, %p78;
	selp.f64 	%fd461, 0d3FF0000000000000, %fd460, %p79;
	mul.f64 	%fd462, %fd25, %fd461;
	fma.rn.f64 	%fd463, %fd25, %fd461, %fd462;
	mul.f64 	%fd464, %fd2, %fd463;
	div.rn.f64 	%fd465, %fd464, %fd4;
	mul.f64 	%fd466, %fd132, %fd560;
	sub.f64 	%fd467, %fd466, %fd465;
	mul.f64 	%fd468, %fd133, %fd560;
	div.rn.f64 	%fd469, %fd468, %fd467;
	sub.f64 	%fd35, %fd469, %fd2;
	add.f64 	%fd563, %fd2, %fd35;
	{
	.reg .b32 %temp; 
	mov.b64 	{%temp, %r318}, %fd563;
	}
	{
	.reg .b32 %temp; 
	mov.b64 	{%r319, %temp}, %fd563;
	}
	setp.gt.s32 	%p80, %r318, 1048575;
	mov.b32 	%r320, -1023;
	@%p80 bra 	$L__BB1_26;
	mul.f64 	%fd563, %fd563, 0d4350000000000000;
	{
	.reg .b32 %temp; 
	mov.b64 	{%temp, %r318}, %fd563;
	}
	{
	.reg .b32 %temp; 
	mov.b64 	{%r319, %temp}, %fd563;
	}
	mov.b32 	%r320, -1077;
$L__BB1_26:
	add.s32 	%r276, %r318, -1;
	setp.gt.u32 	%p81, %r276, 2146435070;
	@%p81 bra 	$L__BB1_30;
	shr.u32 	%r279, %r318, 20;
	add.s32 	%r321, %r320, %r279;
	and.b32  	%r280, %r318, 1048575;
	or.b32  	%r281, %r280, 1072693248;
	mov.b64 	%fd564, {%r319, %r281};
	setp.lt.u32 	%p83, %r281, 1073127583;
	@%p83 bra 	$L__BB1_29;
	{
	.reg .b32 %temp; 
	mov.b64 	{%r282, %temp}, %fd564;
	}
	{
	.reg .b32 %temp; 
	mov.b64 	{%temp, %r283}, %fd564;
	}
	add.s32 	%r284, %r283, -1048576;
	mov.b64 	%fd564, {%r282, %r284};
	add.s32 	%r321, %r321, 1;
$L__BB1_29:
	add.f64 	%fd471, %fd564, 0dBFF0000000000000;
	add.f64 	%fd472, %fd564, 0d3FF0000000000000;
	rcp.approx.ftz.f64 	%fd473, %fd472;
	neg.f64 	%fd474, %fd472;
	fma.rn.f64 	%fd475, %fd474, %fd473, 0d3FF0000000000000;
	fma.rn.f64 	%fd476, %fd475, %fd475, %fd475;
	fma.rn.f64 	%fd477, %fd476, %fd473, %fd473;
	mul.f64 	%fd478, %fd471, %fd477;
	fma.rn.f64 	%fd479, %fd471, %fd477, %fd478;
	mul.f64 	%fd480, %fd479, %fd479;
	fma.rn.f64 	%fd481, %fd480, 0d3EB1380B3AE80F1E, 0d3ED0EE258B7A8B04;
	fma.rn.f64 	%fd482, %fd481, %fd480, 0d3EF3B2669F02676F;
	fma.rn.f64 	%fd483, %fd482, %fd480, 0d3F1745CBA9AB0956;
	fma.rn.f64 	%fd484, %fd483, %fd480, 0d3F3C71C72D1B5154;
	fma.rn.f64 	%fd485, %fd484, %fd480, 0d3F624924923BE72D;
	fma.rn.f64 	%fd486, %fd485, %fd480, 0d3F8999999999A3C4;
	fma.rn.f64 	%fd487, %fd486, %fd480, 0d3FB5555555555554;
	sub.f64 	%fd488, %fd471, %fd479;
	add.f64 	%fd489, %fd488, %fd488;
	neg.f64 	%fd490, %fd479;
	fma.rn.f64 	%fd491, %fd490, %fd471, %fd489;
	mul.f64 	%fd492, %fd477, %fd491;
	mul.f64 	%fd493, %fd480, %fd487;
	fma.rn.f64 	%fd494, %fd493, %fd479, %fd492;
	xor.b32  	%r285, %r321, -2147483648;
	mov.b32 	%r286, 1127219200;
	mov.b64 	%fd495, {%r285, %r286};
	mov.b32 	%r287, -2147483648;
	mov.b64 	%fd496, {%r287, %r286};
	sub.f64 	%fd497, %fd495, %fd496;
	fma.rn.f64 	%fd498, %fd497, 0d3FE62E42FEFA39EF, %fd479;
	fma.rn.f64 	%fd499, %fd497, 0dBFE62E42FEFA39EF, %fd498;
	sub.f64 	%fd500, %fd499, %fd479;
	sub.f64 	%fd501, %fd494, %fd500;
	fma.rn.f64 	%fd502, %fd497, 0d3C7ABC9E3B39803F, %fd501;
	add.f64 	%fd565, %fd498, %fd502;
	bra.uni 	$L__BB1_31;
$L__BB1_30:
	fma.rn.f64 	%fd470, %fd563, 0d7FF0000000000000, 0d7FF0000000000000;
	{
	.reg .b32 %temp; 
	mov.b64 	{%temp, %r277}, %fd563;
	}
	and.b32  	%r278, %r277, 2147483647;
	setp.eq.s32 	%p82, %r278, 0;
	selp.f64 	%fd565, 0dFFF0000000000000, %fd470, %p82;
$L__BB1_31:
	fma.rn.f64 	%fd45, %fd133, %fd565, %fd16;
	sub.f64 	%fd566, %fd35, %fd1;
	{
	.reg .b32 %temp; 
	mov.b64 	{%temp, %r322}, %fd566;
	}
	{
	.reg .b32 %temp; 
	mov.b64 	{%r323, %temp}, %fd566;
	}
	setp.gt.s32 	%p84, %r322, 1048575;
	mov.b32 	%r324, -1023;
	@%p84 bra 	$L__BB1_33;
	mul.f64 	%fd566, %fd566, 0d4350000000000000;
	{
	.reg .b32 %temp; 
	mov.b64 	{%temp, %r322}, %fd566;
	}
	{
	.reg .b32 %temp; 
	mov.b64 	{%r323, %temp}, %fd566;
	}
	mov.b32 	%r324, -1077;
$L__BB1_33:
	add.s32 	%r290, %r322, -1;
	setp.gt.u32 	%p85, %r290, 2146435070;
	@%p85 bra 	$L__BB1_37;
	shr.u32 	%r293, %r322, 20;
	add.s32 	%r325, %r324, %r293;
	and.b32  	%r294, %r322, 1048575;
	or.b32  	%r295, %r294, 1072693248;
	mov.b64 	%fd567, {%r323, %r295};
	setp.lt.u32 	%p87, %r295, 1073127583;
	@%p87 bra 	$L__BB1_36;
	{
	.reg .b32 %temp; 
	mov.b64 	{%r296, %temp}, %fd567;
	}
	{
	.reg .b32 %temp; 
	mov.b64 	{%temp, %r297}, %fd567;
	}
	add.s32 	%r298, %r297, -1048576;
	mov.b64 	%fd567, {%r296, %r298};
	add.s32 	%r325, %r325, 1;
$L__BB1_36:
	add.f64 	%fd504, %fd567, 0dBFF0000000000000;
	add.f64 	%fd505, %fd567, 0d3FF0000000000000;
	rcp.approx.ftz.f64 	%fd506, %fd505;
	neg.f64 	%fd507, %fd505;
	fma.rn.f64 	%fd508, %fd507, %fd506, 0d3FF0000000000000;
	fma.rn.f64 	%fd509, %fd508, %fd508, %fd508;
	fma.rn.f64 	%fd510, %fd509, %fd506, %fd506;
	mul.f64 	%fd511, %fd504, %fd510;
	fma.rn.f64 	%fd512, %fd504, %fd510, %fd511;
	mul.f64 	%fd513, %fd512, %fd512;
	fma.rn.f64 	%fd514, %fd513, 0d3EB1380B3AE80F1E, 0d3ED0EE258B7A8B04;
	fma.rn.f64 	%fd515, %fd514, %fd513, 0d3EF3B2669F02676F;
	fma.rn.f64 	%fd516, %fd515, %fd513, 0d3F1745CBA9AB0956;
	fma.rn.f64 	%fd517, %fd516, %fd513, 0d3F3C71C72D1B5154;
	fma.rn.f64 	%fd518, %fd517, %fd513, 0d3F624924923BE72D;
	fma.rn.f64 	%fd519, %fd518, %fd513, 0d3F8999999999A3C4;
	fma.rn.f64 	%fd520, %fd519, %fd513, 0d3FB5555555555554;
	sub.f64 	%fd521, %fd504, %fd512;
	add.f64 	%fd522, %fd521, %fd521;
	neg.f64 	%fd523, %fd512;
	fma.rn.f64 	%fd524, %fd523, %fd504, %fd522;
	mul.f64 	%fd525, %fd510, %fd524;
	mul.f64 	%fd526, %fd513, %fd520;
	fma.rn.f64 	%fd527, %fd526, %fd512, %fd525;
	xor.b32  	%r299, %r325, -2147483648;
	mov.b32 	%r300, 1127219200;
	mov.b64 	%fd528, {%r299, %r300};
	mov.b32 	%r301, -2147483648;
	mov.b64 	%fd529, {%r301, %r300};
	sub.f64 	%fd530, %fd528, %fd529;
	fma.rn.f64 	%fd531, %fd530, 0d3FE62E42FEFA39EF, %fd512;
	fma.rn.f64 	%fd532, %fd530, 0dBFE62E42FEFA39EF, %fd531;
	sub.f64 	%fd533, %fd532, %fd512;
	sub.f64 	%fd534, %fd527, %fd533;
	fma.rn.f64 	%fd535, %fd530, 0d3C7ABC9E3B39803F, %fd534;
	add.f64 	%fd568, %fd531, %fd535;
	bra.uni 	$L__BB1_38;
$L__BB1_37:
	fma.rn.f64 	%fd503, %fd566, 0d7FF0000000000000, 0d7FF0000000000000;
	{
	.reg .b32 %temp; 
	mov.b64 	{%temp, %r291}, %fd566;
	}
	and.b32  	%r292, %r291, 2147483647;
	setp.eq.s32 	%p86, %r292, 0;
	selp.f64 	%fd568, 0dFFF0000000000000, %fd503, %p86;
$L__BB1_38:
	mul.f64 	%fd536, %fd133, %fd568;
	sub.f64 	%fd588, %fd45, %fd536;
	bra.uni 	$L__BB1_93;
$L__BB1_39:
	setp.leu.f64 	%p9, %fd1, %fd3;
	@%p9 bra 	$L__BB1_85;
	mul.f64 	%fd56, %fd132, %fd3;
	mul.f64 	%fd183, %fd3, %fd3;
	div.rn.f64 	%fd184, %fd183, %fd4;
	add.f64 	%fd57, %fd184, 0d3FF0000000000000;
	add.f64 	%fd58, %fd131, 0dBFE0000000000000;
	{
	.reg .b32 %temp; 
	mov.b64 	{%temp, %r39}, %fd57;
	}
	{
	.reg .b32 %temp; 
	mov.b64 	{%r327, %temp}, %fd57;
	}
	setp.gt.s32 	%p14, %r39, 1048575;
	mov.b32 	%r328, -1023;
	mov.f64 	%fd569, %fd57;
	mov.u32 	%r326, %r39;
	@%p14 bra 	$L__BB1_42;
	mul.f64 	%fd569, %fd57, 0d4350000000000000;
	{
	.reg .b32 %temp; 
	mov.b64 	{%temp, %r326}, %fd569;
	}
	{
	.reg .b32 %temp; 
	mov.b64 	{%r327, %temp}, %fd569;
	}
	mov.b32 	%r328, -1077;
$L__BB1_42:
	add.s32 	%r118, %r326, -1;
	setp.gt.u32 	%p15, %r118, 2146435070;
	@%p15 bra 	$L__BB1_46;
	shr.u32 	%r121, %r326, 20;
	add.s32 	%r329, %r328, %r121;
	and.b32  	%r122, %r326, 1048575;
	or.b32  	%r123, %r122, 1072693248;
	mov.b64 	%fd570, {%r327, %r123};
	setp.lt.u32 	%p17, %r123, 1073127583;
	@%p17 bra 	$L__BB1_45;
	{
	.reg .b32 %temp; 
	mov.b64 	{%r124, %temp}, %fd570;
	}
	{
	.reg .b32 %temp; 
	mov.b64 	{%temp, %r125}, %fd570;
	}
	add.s32 	%r126, %r125, -1048576;
	mov.b64 	%fd570, {%r124, %r126};
	add.s32 	%r329, %r329, 1;
$L__BB1_45:
	add.f64 	%fd186, %fd570, 0dBFF0000000000000;
	add.f64 	%fd187, %fd570, 0d3FF0000000000000;
	rcp.approx.ftz.f64 	%fd188, %fd187;
	neg.f64 	%fd189, %fd187;
	fma.rn.f64 	%fd190, %fd189, %fd188, 0d3FF0000000000000;
	fma.rn.f64 	%fd191, %fd190, %fd190, %fd190;
	fma.rn.f64 	%fd192, %fd191, %fd188, %fd188;
	mul.f64 	%fd193, %fd186, %fd192;
	fma.rn.f64 	%fd194, %fd186, %fd192, %fd193;
	mul.f64 	%fd195, %fd194, %fd194;
	fma.rn.f64 	%fd196, %fd195, 0d3EB1380B3AE80F1E, 0d3ED0EE258B7A8B04;
	fma.rn.f64 	%fd197, %fd196, %fd195, 0d3EF3B2669F02676F;
	fma.rn.f64 	%fd198, %fd197, %fd195, 0d3F1745CBA9AB0956;
	fma.rn.f64 	%fd199, %fd198, %fd195, 0d3F3C71C72D1B5154;
	fma.rn.f64 	%fd200, %fd199, %fd195, 0d3F624924923BE72D;
	fma.rn.f64 	%fd201, %fd200, %fd195, 0d3F8999999999A3C4;
	fma.rn.f64 	%fd202, %fd201, %fd195, 0d3FB5555555555554;
	sub.f64 	%fd203, %fd186, %fd194;
	add.f64 	%fd204, %fd203, %fd203;
	neg.f64 	%fd205, %fd194;
	fma.rn.f64 	%fd206, %fd205, %fd186, %fd204;
	mul.f64 	%fd207, %fd192, %fd206;
	mul.f64 	%fd208, %fd195, %fd202;
	fma.rn.f64 	%fd209, %fd208, %fd194, %fd207;
	xor.b32  	%r127, %r329, -2147483648;
	mov.b32 	%r128, 1127219200;
	mov.b64 	%fd210, {%r127, %r128};
	mov.b32 	%r129, -2147483648;
	mov.b64 	%fd211, {%r129, %r128};
	sub.f64 	%fd212, %fd210, %fd211;
	fma.rn.f64 	%fd213, %fd212, 0d3FE62E42FEFA39EF, %fd194;
	fma.rn.f64 	%fd214, %fd212, 0dBFE62E42FEFA39EF, %fd213;
	sub.f64 	%fd215, %fd214, %fd194;
	sub.f64 	%fd216, %fd209, %fd215;
	fma.rn.f64 	%fd217, %fd212, 0d3C7ABC9E3B39803F, %fd216;
	add.f64 	%fd571, %fd213, %fd217;
	bra.uni 	$L__BB1_47;
$L__BB1_46:
	fma.rn.f64 	%fd185, %fd569, 0d7FF0000000000000, 0d7FF0000000000000;
	{
	.reg .b32 %temp; 
	mov.b64 	{%temp, %r119}, %fd569;
	}
	and.b32  	%r120, %r119, 2147483647;
	setp.eq.s32 	%p16, %r120, 0;
	selp.f64 	%fd571, 0dFFF0000000000000, %fd185, %p16;
$L__BB1_47:
	fma.rn.f64 	%fd67, %fd58, %fd571, %fd56;
	fma.rn.f64 	%fd218, %fd56, 0d3FF71547652B82FE, 0d4338000000000000;
	{
	.reg .b32 %temp; 
	mov.b64 	{%r49, %temp}, %fd218;
	}
	mov.f64 	%fd219, 0dC338000000000000;
	add.rn.f64 	%fd220, %fd218, %fd219;
	fma.rn.f64 	%fd221, %fd220, 0dBFE62E42FEFA39EF, %fd56;
	fma.rn.f64 	%fd222, %fd220, 0dBC7ABC9E3B39803F, %fd221;
	fma.rn.f64 	%fd223, %fd222, 0d3E5ADE1569CE2BDF, 0d3E928AF3FCA213EA;
	fma.rn.f64 	%fd224, %fd223, %fd222, 0d3EC71DEE62401315;
	fma.rn.f64 	%fd225, %fd224, %fd222, 0d3EFA01997C89EB71;
	fma.rn.f64 	%fd226, %fd225, %fd222, 0d3F2A01A014761F65;
	fma.rn.f64 	%fd227, %fd226, %fd222, 0d3F56C16C1852B7AF;
	fma.rn.f64 	%fd228, %fd227, %fd222, 0d3F81111111122322;
	fma.rn.f64 	%fd229, %fd228, %fd222, 0d3FA55555555502A1;
	fma.rn.f64 	%fd230, %fd229, %fd222, 0d3FC5555555555511;
	fma.rn.f64 	%fd231, %fd230, %fd222, 0d3FE000000000000B;
	fma.rn.f64 	%fd232, %fd231, %fd222, 0d3FF0000000000000;
	fma.rn.f64 	%fd233, %fd232, %fd222, 0d3FF0000000000000;
	{
	.reg .b32 %temp; 
	mov.b64 	{%r50, %temp}, %fd233;
	}
	{
	.reg .b32 %temp; 
	mov.b64 	{%temp, %r51}, %fd233;
	}
	shl.b32 	%r130, %r49, 20;
	add.s32 	%r131, %r130, %r51;
	mov.b64 	%fd572, {%r50, %r131};
	{
	.reg .b32 %temp; 
	mov.b64 	{%temp, %r132}, %fd56;
	}
	mov.b32 	%f6, %r132;
	abs.f32 	%f3, %f6;
	setp.lt.f32 	%p18, %f3, 0f4086232B;
	@%p18 bra 	$L__BB1_50;
	setp.lt.f64 	%p19, %fd56, 0d0000000000000000;
	add.f64 	%fd234, %fd56, 0d7FF0000000000000;
	selp.f64 	%fd572, 0d0000000000000000, %fd234, %p19;
	setp.geu.f32 	%p20, %f3, 0f40874800;
	@%p20 bra 	$L__BB1_50;
	shr.u32 	%r133, %r49, 31;
	add.s32 	%r134, %r49, %r133;
	shr.s32 	%r135, %r134, 1;
	shl.b32 	%r136, %r135, 20;
	add.s32 	%r137, %r51, %r136;
	mov.b64 	%fd235, {%r50, %r137};
	sub.s32 	%r138, %r49, %r135;
	shl.b32 	%r139, %r138, 20;
	add.s32 	%r140, %r139, 1072693248;
	mov.b32 	%r141, 0;
	mov.b64 	%fd236, {%r141, %r140};
	mul.f64 	%fd572, %fd236, %fd235;
$L__BB1_50:
	fma.rn.f64 	%fd237, %fd67, 0d3FF71547652B82FE, 0d4338000000000000;
	{
	.reg .b32 %temp; 
	mov.b64 	{%r52, %temp}, %fd237;
	}
	mov.f64 	%fd238, 0dC338000000000000;
	add.rn.f64 	%fd239, %fd237, %fd238;
	fma.rn.f64 	%fd240, %fd239, 0dBFE62E42FEFA39EF, %fd67;
	fma.rn.f64 	%fd241, %fd239, 0dBC7ABC9E3B39803F, %fd240;
	fma.rn.f64 	%fd242, %fd241, 0d3E5ADE1569CE2BDF, 0d3E928AF3FCA213EA;
	fma.rn.f64 	%fd243, %fd242, %fd241, 0d3EC71DEE62401315;
	fma.rn.f64 	%fd244, %fd243, %fd241, 0d3EFA01997C89EB71;
	fma.rn.f64 	%fd245, %fd244, %fd241, 0d3F2A01A014761F65;
	fma.rn.f64 	%fd246, %fd245, %fd241, 0d3F56C16C1852B7AF;
	fma.rn.f64 	%fd247, %fd246, %fd241, 0d3F81111111122322;
	fma.rn.f64 	%fd248, %fd247, %fd241, 0d3FA55555555502A1;
	fma.rn.f64 	%fd249, %fd248, %fd241, 0d3FC5555555555511;
	fma.rn.f64 	%fd250, %fd249, %fd241, 0d3FE000000000000B;
	fma.rn.f64 	%fd251, %fd250, %fd241, 0d3FF0000000000000;
	fma.rn.f64 	%fd252, %fd251, %fd241, 0d3FF0000000000000;
	{
	.reg .b32 %temp; 
	mov.b64 	{%r53, %temp}, %fd252;
	}
	{
	.reg .b32 %temp; 
	mov.b64 	{%temp, %r54}, %fd252;
	}
	shl.b32 	%r142, %r52, 20;
	add.s32 	%r143, %r142, %r54;
	mov.b64 	%fd573, {%r53, %r143};
	{
	.reg .b32 %temp; 
	mov.b64 	{%temp, %r144}, %fd67;
	}
	mov.b32 	%f7, %r144;
	abs.f32 	%f4, %f7;
	setp.lt.f32 	%p21, %f4, 0f4086232B;
	@%p21 bra 	$L__BB1_53;
	setp.lt.f64 	%p22, %fd67, 0d0000000000000000;
	add.f64 	%fd253, %fd67, 0d7FF0000000000000;
	selp.f64 	%fd573, 0d0000000000000000, %fd253, %p22;
	setp.geu.f32 	%p23, %f4, 0f40874800;
	@%p23 bra 	$L__BB1_53;
	shr.u32 	%r145, %r52, 31;
	add.s32 	%r146, %r52, %r145;
	shr.s32 	%r147, %r146, 1;
	shl.b32 	%r148, %r147, 20;
	add.s32 	%r149, %r54, %r148;
	mov.b64 	%fd254, {%r53, %r149};
	sub.s32 	%r150, %r52, %r147;
	shl.b32 	%r151, %r150, 20;
	add.s32 	%r152, %r151, 1072693248;
	mov.b32 	%r153, 0;
	mov.b64 	%fd255, {%r153, %r152};
	mul.f64 	%fd573, %fd255, %fd254;
$L__BB1_53:
	mul.f64 	%fd76, %fd58, %fd572;
	add.f64 	%fd77, %fd131, 0dBFF8000000000000;
	{
	.reg .b32 %temp; 
	mov.b64 	{%temp, %r55}, %fd77;
	}
	shr.u32 	%r154, %r55, 20;
	and.b32  	%r155, %r154, 2047;
	add.s32 	%r156, %r155, -1012;
	mov.b64 	%rd8, %fd77;
	shl.b64 	%rd2, %rd8, %r156;
	setp.eq.s64 	%p6, %rd2, -9223372036854775808;
	abs.f64 	%fd78, %fd57;
	setp.neu.f64 	%p24, %fd57, 0d0000000000000000;
	@%p24 bra 	$L__BB1_55;
	setp.eq.s64 	%p27, %rd2, -9223372036854775808;
	abs.f64 	%fd263, %fd77;
	setp.neu.f64 	%p28, %fd263, 0d3FE0000000000000;
	and.pred  	%p6, %p28, %p27;
	selp.b32 	%r157, %r39, 0, %p6;
	setp.lt.s32 	%p29, %r55, 0;
	or.b32  	%r158, %r157, 2146435072;
	selp.b32 	%r159, %r158, %r157, %p29;
	mov.b32 	%r160, 0;
	mov.b64 	%fd575, {%r160, %r159};
	bra.uni 	$L__BB1_56;
$L__BB1_55:
	{ // callseq 2, 0
	.param .b64 param0;
	st.param.f64 	[param0], %fd78;
	.param .b64 param1;
	st.param.f64 	[param1], %fd77;
	.param .b64 retval0;
	call.uni (retval0), 
	__internal_accurate_pow, 
	(
	param0, 
	param1
	);
	ld.param.f64 	%fd256, [retval0];
	} // callseq 2
	setp.lt.s32 	%p25, %r39, 0;
	cvt.rzi.f64.f64 	%fd258, %fd77;
	setp.neu.f64 	%p26, %fd77, %fd258;
	neg.f64 	%fd259, %fd256;
	selp.f64 	%fd260, %fd259, %fd256, %p6;
	selp.f64 	%fd261, %fd260, %fd256, %p25;
	selp.f64 	%fd262, 0dFFF8000000000000, %fd261, %p25;
	selp.f64 	%fd575, %fd262, %fd261, %p26;
$L__BB1_56:
	add.f64 	%fd264, %fd77, %fd57;
	{
	.reg .b32 %temp; 
	mov.b64 	{%temp, %r161}, %fd264;
	}
	and.b32  	%r162, %r161, 2146435072;
	setp.ne.s32 	%p30, %r162, 2146435072;
	@%p30 bra 	$L__BB1_63;
	setp.num.f64 	%p31, %fd57, %fd77;
	@%p31 bra 	$L__BB1_59;
	add.rn.f64 	%fd575, %fd57, %fd77;
	bra.uni 	$L__BB1_63;
$L__BB1_59:
	abs.f64 	%fd265, %fd77;
	setp.neu.f64 	%p32, %fd265, 0d7FF0000000000000;
	@%p32 bra 	$L__BB1_61;
	setp.gt.f64 	%p37, %fd78, 0d3FF0000000000000;
	selp.b32 	%r170, 2146435072, 0, %p37;
	setp.lt.s32 	%p38, %r55, 0;
	xor.b32  	%r171, %r170, 2146435072;
	selp.b32 	%r172, %r171, %r170, %p38;
	mov.b32 	%r173, 0;
	mov.b64 	%fd575, {%r173, %r172};
	bra.uni 	$L__BB1_63;
$L__BB1_61:
	setp.neu.f64 	%p33, %fd78, 0d7FF0000000000000;
	@%p33 bra 	$L__BB1_63;
	setp.lt.s32 	%p34, %r39, 0;
	setp.lt.s32 	%p35, %r55, 0;
	selp.b32 	%r163, 0, 2146435072, %p35;
	and.b32  	%r164, %r55, 2147483647;
	setp.ne.s32 	%p36, %r164, 1071644672;
	or.b32  	%r165, %r163, -2147483648;
	selp.b32 	%r166, %r165, %r163, %p36;
	selp.b32 	%r167, %r166, %r163, %p6;
	selp.b32 	%r168, %r167, %r163, %p34;
	mov.b32 	%r169, 0;
	mov.b64 	%fd575, {%r169, %r168};
$L__BB1_63:
	setp.eq.f64 	%p39, %fd57, 0d3FF0000000000000;
	setp.eq.f64 	%p40, %fd77, 0d0000000000000000;
	selp.f64 	%fd266, 0d3FF0000000000000, %fd575, %p39;
	selp.f64 	%fd267, 0d3FF0000000000000, %fd266, %p40;
	mul.f64 	%fd268, %fd76, %fd267;
	fma.rn.f64 	%fd269, %fd76, %fd267, %fd268;
	mul.f64 	%fd270, %fd3, %fd269;
	div.rn.f64 	%fd271, %fd270, %fd4;
	fma.rn.f64 	%fd272, %fd132, %fd573, %fd271;
	neg.f64 	%fd273, %fd3;
	mul.f64 	%fd274, %fd134, %fd573;
	div.rn.f64 	%fd275, %fd274, %fd272;
	sub.f64 	%fd86, %fd273, %fd275;
	{
	.reg .b32 %temp; 
	mov.b64 	{%temp, %r330}, %fd573;
	}
	{
	.reg .b32 %temp; 
	mov.b64 	{%r331, %temp}, %fd573;
	}
	setp.gt.s32 	%p41, %r330, 1048575;
	mov.b32 	%r332, -1023;
	@%p41 bra 	$L__BB1_65;
	mul.f64 	%fd573, %fd573, 0d4350000000000000;
	{
	.reg .b32 %temp; 
	mov.b64 	{%temp, %r330}, %fd573;
	}
	{
	.reg .b32 %temp; 
	mov.b64 	{%r331, %temp}, %fd573;
	}
	mov.b32 	%r332, -1077;
$L__BB1_65:
	add.s32 	%r176, %r330, -1;
	setp.gt.u32 	%p42, %r176, 2146435070;
	@%p42 bra 	$L__BB1_69;
	shr.u32 	%r179, %r330, 20;
	add.s32 	%r333, %r332, %r179;
	and.b32  	%r180, %r330, 1048575;
	or.b32  	%r181, %r180, 1072693248;
	mov.b64 	%fd577, {%r331, %r181};
	setp.lt.u32 	%p44, %r181, 1073127583;
	@%p44 bra 	$L__BB1_68;
	{
	.reg .b32 %temp; 
	mov.b64 	{%r182, %temp}, %fd577;
	}
	{
	.reg .b32 %temp; 
	mov.b64 	{%temp, %r183}, %fd577;
	}
	add.s32 	%r184, %r183, -1048576;
	mov.b64 	%fd577, {%r182, %r184};
	add.s32 	%r333, %r333, 1;
$L__BB1_68:
	add.f64 	%fd277, %fd577, 0dBFF0000000000000;
	add.f64 	%fd278, %fd577, 0d3FF0000000000000;
	rcp.approx.ftz.f64 	%fd279, %fd278;
	neg.f64 	%fd280, %fd278;
	fma.rn.f64 	%fd281, %fd280, %fd279, 0d3FF0000000000000;
	fma.rn.f64 	%fd282, %fd281, %fd281, %fd281;
	fma.rn.f64 	%fd283, %fd282, %fd279, %fd279;
	mul.f64 	%fd284, %fd277, %fd283;
	fma.rn.f64 	%fd285, %fd277, %fd283, %fd284;
	mul.f64 	%fd286, %fd285, %fd285;
	fma.rn.f64 	%fd287, %fd286, 0d3EB1380B3AE80F1E, 0d3ED0EE258B7A8B04;
	fma.rn.f64 	%fd288, %fd287, %fd286, 0d3EF3B2669F02676F;
	fma.rn.f64 	%fd289, %fd288, %fd286, 0d3F1745CBA9AB0956;
	fma.rn.f64 	%fd290, %fd289, %fd286, 0d3F3C71C72D1B5154;
	fma.rn.f64 	%fd291, %fd290, %fd286, 0d3F624924923BE72D;
	fma.rn.f64 	%fd292, %fd291, %fd286, 0d3F8999999999A3C4;
	fma.rn.f64 	%fd293, %fd292, %fd286, 0d3FB5555555555554;
	sub.f64 	%fd294, %fd277, %fd285;
	add.f64 	%fd295, %fd294, %fd294;
	neg.f64 	%fd296, %fd285;
	fma.rn.f64 	%fd297, %fd296, %fd277, %fd295;
	mul.f64 	%fd298, %fd283, %fd297;
	mul.f64 	%fd299, %fd286, %fd293;
	fma.rn.f64 	%fd300, %fd299, %fd285, %fd298;
	xor.b32  	%r185, %r333, -2147483648;
	mov.b32 	%r186, 1127219200;
	mov.b64 	%fd301, {%r185, %r186};
	mov.b32 	%r187, -2147483648;
	mov.b64 	%fd302, {%r187, %r186};
	sub.f64 	%fd303, %fd301, %fd302;
	fma.rn.f64 	%fd304, %fd303, 0d3FE62E42FEFA39EF, %fd285;
	fma.rn.f64 	%fd305, %fd303, 0dBFE62E42FEFA39EF, %fd304;
	sub.f64 	%fd306, %fd305, %fd285;
	sub.f64 	%fd307, %fd300, %fd306;
	fma.rn.f64 	%fd308, %fd303, 0d3C7ABC9E3B39803F, %fd307;
	add.f64 	%fd578, %fd304, %fd308;
	bra.uni 	$L__BB1_70;
$L__BB1_69:
	fma.rn.f64 	%fd276, %fd573, 0d7FF0000000000000, 0d7FF0000000000000;
	{
	.reg .b32 %temp; 
	mov.b64 	{%temp, %r177}, %fd573;
	}
	and.b32  	%r178, %r177, 2147483647;
	setp.eq.s32 	%p43, %r178, 0;
	selp.f64 	%fd578, 0dFFF0000000000000, %fd276, %p43;
$L__BB1_70:
	add.f64 	%fd579, %fd3, %fd86;
	{
	.reg .b32 %temp; 
	mov.b64 	{%temp, %r334}, %fd579;
	}
	{
	.reg .b32 %temp; 
	mov.b64 	{%r335, %temp}, %fd579;
	}
	setp.gt.s32 	%p45, %r334, 1048575;
	mov.b32 	%r336, -1023;
	@%p45 bra 	$L__BB1_72;
	mul.f64 	%fd579, %fd579, 0d4350000000000000;
	{
	.reg .b32 %temp; 
	mov.b64 	{%temp, %r334}, %fd579;
	}
	{
	.reg .b32 %temp; 
	mov.b64 	{%r335, %temp}, %fd579;
	}
	mov.b32 	%r336, -1077;
$L__BB1_72:
	add.s32 	%r190, %r334, -1;
	setp.gt.u32 	%p46, %r190, 2146435070;
	@%p46 bra 	$L__BB1_76;
	shr.u32 	%r193, %r334, 20;
	add.s32 	%r337, %r336, %r193;
	and.b32  	%r194, %r334, 1048575;
	or.b32  	%r195, %r194, 1072693248;
	mov.b64 	%fd580, {%r335, %r195};
	setp.lt.u32 	%p48, %r195, 1073127583;
	@%p48 bra 	$L__BB1_75;
	{
	.reg .b32 %temp; 
	mov.b64 	{%r196, %temp}, %fd580;
	}
	{
	.reg .b32 %temp; 
	mov.b64 	{%temp, %r197}, %fd580;
	}
	add.s32 	%r198, %r197, -1048576;
	mov.b64 	%fd580, {%r196, %r198};
	add.s32 	%r337, %r337, 1;
$L__BB1_75:
	add.f64 	%fd310, %fd580, 0dBFF0000000000000;
	add.f64 	%fd311, %fd580, 0d3FF0000000000000;
	rcp.approx.ftz.f64 	%fd312, %fd311;
	neg.f64 	%fd313, %fd311;
	fma.rn.f64 	%fd314, %fd313, %fd312, 0d3FF0000000000000;
	fma.rn.f64 	%fd315, %fd314, %fd314, %fd314;
	fma.rn.f64 	%fd316, %fd315, %fd312, %fd312;
	mul.f64 	%fd317, %fd310, %fd316;
	fma.rn.f64 	%fd318, %fd310, %fd316, %fd317;
	mul.f64 	%fd319, %fd318, %fd318;
	fma.rn.f64 	%fd320, %fd319, 0d3EB1380B3AE80F1E, 0d3ED0EE258B7A8B04;
	fma.rn.f64 	%fd321, %fd320, %fd319, 0d3EF3B2669F02676F;
	fma.rn.f64 	%fd322, %fd321, %fd319, 0d3F1745CBA9AB0956;
	fma.rn.f64 	%fd323, %fd322, %fd319, 0d3F3C71C72D1B5154;
	fma.rn.f64 	%fd324, %fd323, %fd319, 0d3F624924923BE72D;
	fma.rn.f64 	%fd325, %fd324, %fd319, 0d3F8999999999A3C4;
	fma.rn.f64 	%fd326, %fd325, %fd319, 0d3FB5555555555554;
	sub.f64 	%fd327, %fd310, %fd318;
	add.f64 	%fd328, %fd327, %fd327;
	neg.f64 	%fd329, %fd318;
	fma.rn.f64 	%fd330, %fd329, %fd310, %fd328;
	mul.f64 	%fd331, %fd316, %fd330;
	mul.f64 	%fd332, %fd319, %fd326;
	fma.rn.f64 	%fd333, %fd332, %fd318, %fd331;
	xor.b32  	%r199, %r337, -2147483648;
	mov.b32 	%r200, 1127219200;
	mov.b64 	%fd334, {%r199, %r200};
	mov.b32 	%r201, -2147483648;
	mov.b64 	%fd335, {%r201, %r200};
	sub.f64 	%fd336, %fd334, %fd335;
	fma.rn.f64 	%fd337, %fd336, 0d3FE62E42FEFA39EF, %fd318;
	fma.rn.f64 	%fd338, %fd336, 0dBFE62E42FEFA39EF, %fd337;
	sub.f64 	%fd339, %fd338, %fd318;
	sub.f64 	%fd340, %fd333, %fd339;
	fma.rn.f64 	%fd341, %fd336, 0d3C7ABC9E3B39803F, %fd340;
	add.f64 	%fd581, %fd337, %fd341;
	bra.uni 	$L__BB1_77;
$L__BB1_76:
	fma.rn.f64 	%fd309, %fd579, 0d7FF0000000000000, 0d7FF0000000000000;
	{
	.reg .b32 %temp; 
	mov.b64 	{%temp, %r191}, %fd579;
	}
	and.b32  	%r192, %r191, 2147483647;
	setp.eq.s32 	%p47, %r192, 0;
	selp.f64 	%fd581, 0dFFF0000000000000, %fd309, %p47;
$L__BB1_77:
	fma.rn.f64 	%fd104, %fd134, %fd581, %fd578;
	add.f64 	%fd582, %fd1, %fd86;
	{
	.reg .b32 %temp; 
	mov.b64 	{%temp, %r338}, %fd582;
	}
	{
	.reg .b32 %temp; 
	mov.b64 	{%r339, %temp}, %fd582;
	}
	setp.gt.s32 	%p49, %r338, 1048575;
	mov.b32 	%r340, -1023;
	@%p49 bra 	$L__BB1_79;
	mul.f64 	%fd582, %fd582, 0d4350000000000000;
	{
	.reg .b32 %temp; 
	mov.b64 	{%temp, %r338}, %fd582;
	}
	{
	.reg .b32 %temp; 
	mov.b64 	{%r339, %temp}, %fd582;
	}
	mov.b32 	%r340, -1077;
$L__BB1_79:
	add.s32 	%r204, %r338, -1;
	setp.gt.u32 	%p50, %r204, 2146435070;
	@%p50 bra 	$L__BB1_83;
	shr.u32 	%r207, %r338, 20;
	add.s32 	%r341, %r340, %r207;
	and.b32  	%r208, %r338, 1048575;
	or.b32  	%r209, %r208, 1072693248;
	mov.b64 	%fd583, {%r339, %r209};
	setp.lt.u32 	%p52, %r209, 1073127583;
	@%p52 bra 	$L__BB1_82;
	{
	.reg .b32 %temp; 
	mov.b64 	{%r210, %temp}, %fd583;
	}
	{
	.reg .b32 %temp; 
	mov.b64 	{%temp, %r211}, %fd583;
	}
	add.s32 	%r212, %r211, -1048576;
	mov.b64 	%fd583, {%r210, %r212};
	add.s32 	%r341, %r341, 1;
$L__BB1_82:
	add.f64 	%fd343, %fd583, 0dBFF0000000000000;
	add.f64 	%fd344, %fd583, 0d3FF0000000000000;
	rcp.approx.ftz.f64 	%fd345, %fd344;
	neg.f64 	%fd346, %fd344;
	fma.rn.f64 	%fd347, %fd346, %fd345, 0d3FF0000000000000;
	fma.rn.f64 	%fd348, %fd347, %fd347, %fd347;
	fma.rn.f64 	%fd349, %fd348, %fd345, %fd345;
	mul.f64 	%fd350, %fd343, %fd349;
	fma.rn.f64 	%fd351, %fd343, %fd349, %fd350;
	mul.f64 	%fd352, %fd351, %fd351;
	fma.rn.f64 	%fd353, %fd352, 0d3EB1380B3AE80F1E, 0d3ED0EE258B7A8B04;
	fma.rn.f64 	%fd354, %fd353, %fd352, 0d3EF3B2669F02676F;
	fma.rn.f64 	%fd355, %fd354, %fd352, 0d3F1745CBA9AB0956;
	fma.rn.f64 	%fd356, %fd355, %fd352, 0d3F3C71C72D1B5154;
	fma.rn.f64 	%fd357, %fd356, %fd352, 0d3F624924923BE72D;
	fma.rn.f64 	%fd358, %fd357, %fd352, 0d3F8999999999A3C4;
	fma.rn.f64 	%fd359, %fd358, %fd352, 0d3FB5555555555554;
	sub.f64 	%fd360, %fd343, %fd351;
	add.f64 	%fd361, %fd360, %fd360;
	neg.f64 	%fd362, %fd351;
	fma.rn.f64 	%fd363, %fd362, %fd343, %fd361;
	mul.f64 	%fd364, %fd349, %fd363;
	mul.f64 	%fd365, %fd352, %fd359;
	fma.rn.f64 	%fd366, %fd365, %fd351, %fd364;
	xor.b32  	%r213, %r341, -2147483648;
	mov.b32 	%r214, 1127219200;
	mov.b64 	%fd367, {%r213, %r214};
	mov.b32 	%r215, -2147483648;
	mov.b64 	%fd368, {%r215, %r214};
	sub.f64 	%fd369, %fd367, %fd368;
	fma.rn.f64 	%fd370, %fd369, 0d3FE62E42FEFA39EF, %fd351;
	fma.rn.f64 	%fd371, %fd369, 0dBFE62E42FEFA39EF, %fd370;
	sub.f64 	%fd372, %fd371, %fd351;
	sub.f64 	%fd373, %fd366, %fd372;
	fma.rn.f64 	%fd374, %fd369, 0d3C7ABC9E3B39803F, %fd373;
	add.f64 	%fd584, %fd370, %fd374;
	bra.uni 	$L__BB1_84;
$L__BB1_83:
	fma.rn.f64 	%fd342, %fd582, 0d7FF0000000000000, 0d7FF0000000000000;
	{
	.reg .b32 %temp; 
	mov.b64 	{%temp, %r205}, %fd582;
	}
	and.b32  	%r206, %r205, 2147483647;
	setp.eq.s32 	%p51, %r206, 0;
	selp.f64 	%fd584, 0dFFF0000000000000, %fd342, %p51;
$L__BB1_84:
	mul.f64 	%fd375, %fd134, %fd584;
	sub.f64 	%fd588, %fd104, %fd375;
	bra.uni 	$L__BB1_93;
$L__BB1_85:
	mul.f64 	%fd115, %fd132, %fd1;
	mul.f64 	%fd147, %fd1, %fd1;
	div.rn.f64 	%fd148, %fd147, %fd4;
	add.f64 	%fd585, %fd148, 0d3FF0000000000000;
	{
	.reg .b32 %temp; 
	mov.b64 	{%temp, %r342}, %fd585;
	}
	{
	.reg .b32 %temp; 
	mov.b64 	{%r343, %temp}, %fd585;
	}
	setp.gt.s32 	%p10, %r342, 1048575;
	mov.b32 	%r344, -1023;
	@%p10 bra 	$L__BB1_87;
	mul.f64 	%fd585, %fd585, 0d4350000000000000;
	{
	.reg .b32 %temp; 
	mov.b64 	{%temp, %r342}, %fd585;
	}
	{
	.reg .b32 %temp; 
	mov.b64 	{%r343, %temp}, %fd585;
	}
	mov.b32 	%r344, -1077;
$L__BB1_87:
	add.s32 	%r104, %r342, -1;
	setp.gt.u32 	%p11, %r104, 2146435070;
	@%p11 bra 	$L__BB1_91;
	shr.u32 	%r107, %r342, 20;
	add.s32 	%r345, %r344, %r107;
	and.b32  	%r108, %r342, 1048575;
	or.b32  	%r109, %r108, 1072693248;
	mov.b64 	%fd586, {%r343, %r109};
	setp.lt.u32 	%p13, %r109, 1073127583;
	@%p13 bra 	$L__BB1_90;
	{
	.reg .b32 %temp; 
	mov.b64 	{%r110, %temp}, %fd586;
	}
	{
	.reg .b32 %temp; 
	mov.b64 	{%temp, %r111}, %fd586;
	}
	add.s32 	%r112, %r111, -1048576;
	mov.b64 	%fd586, {%r110, %r112};
	add.s32 	%r345, %r345, 1;
$L__BB1_90:
	add.f64 	%fd150, %fd586, 0dBFF0000000000000;
	add.f64 	%fd151, %fd586, 0d3FF0000000000000;
	rcp.approx.ftz.f64 	%fd152, %fd151;
	neg.f64 	%fd153, %fd151;
	fma.rn.f64 	%fd154, %fd153, %fd152, 0d3FF0000000000000;
	fma.rn.f64 	%fd155, %fd154, %fd154, %fd154;
	fma.rn.f64 	%fd156, %fd155, %fd152, %fd152;
	mul.f64 	%fd157, %fd150, %fd156;
	fma.rn.f64 	%fd158, %fd150, %fd156, %fd157;
	mul.f64 	%fd159, %fd158, %fd158;
	fma.rn.f64 	%fd160, %fd159, 0d3EB1380B3AE80F1E, 0d3ED0EE258B7A8B04;
	fma.rn.f64 	%fd161, %fd160, %fd159, 0d3EF3B2669F02676F;
	fma.rn.f64 	%fd162, %fd161, %fd159, 0d3F1745CBA9AB0956;
	fma.rn.f64 	%fd163, %fd162, %fd159, 0d3F3C71C72D1B5154;
	fma.rn.f64 	%fd164, %fd163, %fd159, 0d3F624924923BE72D;
	fma.rn.f64 	%fd165, %fd164, %fd159, 0d3F8999999999A3C4;
	fma.rn.f64 	%fd166, %fd165, %fd159, 0d3FB5555555555554;
	sub.f64 	%fd167, %fd150, %fd158;
	add.f64 	%fd168, %fd167, %fd167;
	neg.f64 	%fd169, %fd158;
	fma.rn.f64 	%fd170, %fd169, %fd150, %fd168;
	mul.f64 	%fd171, %fd156, %fd170;
	mul.f64 	%fd172, %fd159, %fd166;
	fma.rn.f64 	%fd173, %fd172, %fd158, %fd171;
	xor.b32  	%r113, %r345, -2147483648;
	mov.b32 	%r114, 1127219200;
	mov.b64 	%fd174, {%r113, %r114};
	mov.b32 	%r115, -2147483648;
	mov.b64 	%fd175, {%r115, %r114};
	sub.f64 	%fd176, %fd174, %fd175;
	fma.rn.f64 	%fd177, %fd176, 0d3FE62E42FEFA39EF, %fd158;
	fma.rn.f64 	%fd178, %fd176, 0dBFE62E42FEFA39EF, %fd177;
	sub.f64 	%fd179, %fd178, %fd158;
	sub.f64 	%fd180, %fd173, %fd179;
	fma.rn.f64 	%fd181, %fd176, 0d3C7ABC9E3B39803F, %fd180;
	add.f64 	%fd587, %fd177, %fd181;
	bra.uni 	$L__BB1_92;
$L__BB1_91:
	fma.rn.f64 	%fd149, %fd585, 0d7FF0000000000000, 0d7FF0000000000000;
	{
	.reg .b32 %temp; 
	mov.b64 	{%temp, %r105}, %fd585;
	}
	and.b32  	%r106, %r105, 2147483647;
	setp.eq.s32 	%p12, %r106, 0;
	selp.f64 	%fd587, 0dFFF0000000000000, %fd149, %p12;
$L__BB1_92:
	add.f64 	%fd182, %fd131, 0dBFE0000000000000;
	fma.rn.f64 	%fd588, %fd182, %fd587, %fd115;
$L__BB1_93:
	fma.rn.f64 	%fd537, %fd588, 0d3FF71547652B82FE, 0d4338000000000000;
	{
	.reg .b32 %temp; 
	mov.b64 	{%r96, %temp}, %fd537;
	}
	mov.f64 	%fd538, 0dC338000000000000;
	add.rn.f64 	%fd539, %fd537, %fd538;
	fma.rn.f64 	%fd540, %fd539, 0dBFE62E42FEFA39EF, %fd588;
	fma.rn.f64 	%fd541, %fd539, 0dBC7ABC9E3B39803F, %fd540;
	fma.rn.f64 	%fd542, %fd541, 0d3E5ADE1569CE2BDF, 0d3E928AF3FCA213EA;
	fma.rn.f64 	%fd543, %fd542, %fd541, 0d3EC71DEE62401315;
	fma.rn.f64 	%fd544, %fd543, %fd541, 0d3EFA01997C89EB71;
	fma.rn.f64 	%fd545, %fd544, %fd541, 0d3F2A01A014761F65;
	fma.rn.f64 	%fd546, %fd545, %fd541, 0d3F56C16C1852B7AF;
	fma.rn.f64 	%fd547, %fd546, %fd541, 0d3F81111111122322;
	fma.rn.f64 	%fd548, %fd547, %fd541, 0d3FA55555555502A1;
	fma.rn.f64 	%fd549, %fd548, %fd541, 0d3FC5555555555511;
	fma.rn.f64 	%fd550, %fd549, %fd541, 0d3FE000000000000B;
	fma.rn.f64 	%fd551, %fd550, %fd541, 0d3FF0000000000000;
	fma.rn.f64 	%fd552, %fd551, %fd541, 0d3FF0000000000000;
	{
	.reg .b32 %temp; 
	mov.b64 	{%r97, %temp}, %fd552;
	}
	{
	.reg .b32 %temp; 
	mov.b64 	{%temp, %r98}, %fd552;
	}
	shl.b32 	%r302, %r96, 20;
	add.s32 	%r303, %r302, %r98;
	mov.b64 	%fd589, {%r97, %r303};
	{
	.reg .b32 %temp; 
	mov.b64 	{%temp, %r304}, %fd588;
	}
	mov.b32 	%f10, %r304;
	abs.f32 	%f5, %f10;
	setp.lt.f32 	%p88, %f5, 0f4086232B;
	@%p88 bra 	$L__BB1_96;
	setp.lt.f64 	%p89, %fd588, 0d0000000000000000;
	add.f64 	%fd553, %fd588, 0d7FF0000000000000;
	selp.f64 	%fd589, 0d0000000000000000, %fd553, %p89;
	setp.geu.f32 	%p90, %f5, 0f40874800;
	@%p90 bra 	$L__BB1_96;
	shr.u32 	%r305, %r96, 31;
	add.s32 	%r306, %r96, %r305;
	shr.s32 	%r307, %r306, 1;
	shl.b32 	%r308, %r307, 20;
	add.s32 	%r309, %r98, %r308;
	mov.b64 	%fd554, {%r97, %r309};
	sub.s32 	%r310, %r96, %r307;
	shl.b32 	%r311, %r310, 20;
	add.s32 	%r312, %r311, 1072693248;
	mov.b32 	%r313, 0;
	mov.b64 	%fd555, {%r313, %r312};
	mul.f64 	%fd589, %fd555, %fd554;
$L__BB1_96:
	ld.param.u64 	%rd13, [_Z6IpatiaPdS_dddddddd_param_1];
	cvta.to.global.u64 	%rd10, %rd13;
	add.s64 	%rd12, %rd10, %rd6;
	st.global.f64 	[%rd12], %fd589;
	ret;

}
.func  (.param .b64 func_retval0) __internal_accurate_pow(
	.param .b64 __internal_accurate_pow_param_0,
	.param .b64 __internal_accurate_pow_param_1
)
{
	.reg .pred 	%p<8>;
	.reg .b32 	%r<49>;
	.reg .b32 	%f<3>;
	.reg .b64 	%fd<109>;

	ld.param.f64 	%fd10, [__internal_accurate_pow_param_0];
	ld.param.f64 	%fd11, [__internal_accurate_pow_param_1];
	{
	.reg .b32 %temp; 
	mov.b64 	{%temp, %r46}, %fd10;
	}
	{
	.reg .b32 %temp; 
	mov.b64 	{%r45, %temp}, %fd10;
	}
	shr.u32 	%r47, %r46, 20;
	setp.gt.u32 	%p1, %r46, 1048575;
	@%p1 bra 	$L__BB2_2;
	mul.f64 	%fd12, %fd10, 0d4350000000000000;
	{
	.reg .b32 %temp; 
	mov.b64 	{%temp, %r46}, %fd12;
	}
	{
	.reg .b32 %temp; 
	mov.b64 	{%r45, %temp}, %fd12;
	}
	shr.u32 	%r16, %r46, 20;
	add.s32 	%r47, %r16, -54;
$L__BB2_2:
	add.s32 	%r48, %r47, -1023;
	and.b32  	%r17, %r46, -2146435073;
	or.b32  	%r18, %r17, 1072693248;
	mov.b64 	%fd107, {%r45, %r18};
	setp.lt.u32 	%p2, %r18, 1073127583;
	@%p2 bra 	$L__BB2_4;
	{
	.reg .b32 %temp; 
	mov.b64 	{%r19, %temp}, %fd107;
	}
	{
	.reg .b32 %temp; 
	mov.b64 	{%temp, %r20}, %fd107;
	}
	add.s32 	%r21, %r20, -1048576;
	mov.b64 	%fd107, {%r19, %r21};
	add.s32 	%r48, %r47, -1022;
$L__BB2_4:
	add.f64 	%fd13, %fd107, 0dBFF0000000000000;
	add.f64 	%fd14, %fd107, 0d3FF0000000000000;
	rcp.approx.ftz.f64 	%fd15, %fd14;
	neg.f64 	%fd16, %fd14;
	fma.rn.f64 	%fd17, %fd16, %fd15, 0d3FF0000000000000;
	fma.rn.f64 	%fd18, %fd17, %fd17, %fd17;
	fma.rn.f64 	%fd19, %fd18, %fd15, %fd15;
	mul.f64 	%fd20, %fd13, %fd19;
	fma.rn.f64 	%fd21, %fd13, %fd19, %fd20;
	mul.f64 	%fd22, %fd21, %fd21;
	fma.rn.f64 	%fd23, %fd22, 0d3EB0F5FF7D2CAFE2, 0d3ED0F5D241AD3B5A;
	fma.rn.f64 	%fd24, %fd23, %fd22, 0d3EF3B20A75488A3F;
	fma.rn.f64 	%fd25, %fd24, %fd22, 0d3F1745CDE4FAECD5;
	fma.rn.f64 	%fd26, %fd25, %fd22, 0d3F3C71C7258A578B;
	fma.rn.f64 	%fd27, %fd26, %fd22, 0d3F6249249242B910;
	fma.rn.f64 	%fd28, %fd27, %fd22, 0d3F89999999999DFB;
	sub.f64 	%fd29, %fd13, %fd21;
	add.f64 	%fd30, %fd29, %fd29;
	neg.f64 	%fd31, %fd21;
	fma.rn.f64 	%fd32, %fd31, %fd13, %fd30;
	mul.f64 	%fd33, %fd19, %fd32;
	fma.rn.f64 	%fd34, %fd22, %fd28, 0d3FB5555555555555;
	mov.f64 	%fd35, 0d3FB5555555555555;
	sub.f64 	%fd36, %fd35, %fd34;
	fma.rn.f64 	%fd37, %fd22, %fd28, %fd36;
	add.f64 	%fd38, %fd37, 0dBC46A4CB00B9E7B0;
	add.f64 	%fd39, %fd34, %fd38;
	sub.f64 	%fd40, %fd34, %fd39;
	add.f64 	%fd41, %fd38, %fd40;
	mul.rn.f64 	%fd42, %fd21, %fd21;
	neg.f64 	%fd43, %fd42;
	fma.rn.f64 	%fd44, %fd21, %fd21, %fd43;
	{
	.reg .b32 %temp; 
	mov.b64 	{%r22, %temp}, %fd33;
	}
	{
	.reg .b32 %temp; 
	mov.b64 	{%temp, %r23}, %fd33;
	}
	add.s32 	%r24, %r23, 1048576;
	mov.b64 	%fd45, {%r22, %r24};
	fma.rn.f64 	%fd46, %fd21, %fd45, %fd44;
	mul.rn.f64 	%fd47, %fd42, %fd21;
	neg.f64 	%fd48, %fd47;
	fma.rn.f64 	%fd49, %fd42, %fd21, %fd48;
	fma.rn.f64 	%fd50, %fd42, %fd33, %fd49;
	fma.rn.f64 	%fd51, %fd46, %fd21, %fd50;
	mul.rn.f64 	%fd52, %fd39, %fd47;
	neg.f64 	%fd53, %fd52;
	fma.rn.f64 	%fd54, %fd39, %fd47, %fd53;
	fma.rn.f64 	%fd55, %fd39, %fd51, %fd54;
	fma.rn.f64 	%fd56, %fd41, %fd47, %fd55;
	add.f64 	%fd57, %fd52, %fd56;
	sub.f64 	%fd58, %fd52, %fd57;
	add.f64 	%fd59, %fd56, %fd58;
	add.f64 	%fd60, %fd21, %fd57;
	sub.f64 	%fd61, %fd21, %fd60;
	add.f64 	%fd62, %fd57, %fd61;
	add.f64 	%fd63, %fd59, %fd62;
	add.f64 	%fd64, %fd33, %fd63;
	add.f64 	%fd65, %fd60, %fd64;
	sub.f64 	%fd66, %fd60, %fd65;
	add.f64 	%fd67, %fd64, %fd66;
	xor.b32  	%r25, %r48, -2147483648;
	mov.b32 	%r26, 1127219200;
	mov.b64 	%fd68, {%r25, %r26};
	mov.b32 	%r27, -2147483648;
	mov.b64 	%fd69, {%r27, %r26};
	sub.f64 	%fd70, %fd68, %fd69;
	fma.rn.f64 	%fd71, %fd70, 0d3FE62E42FEFA39EF, %fd65;
	fma.rn.f64 	%fd72, %fd70, 0dBFE62E42FEFA39EF, %fd71;
	sub.f64 	%fd73, %fd72, %fd65;
	sub.f64 	%fd74, %fd67, %fd73;
	fma.rn.f64 	%fd75, %fd70, 0d3C7ABC9E3B39803F, %fd74;
	add.f64 	%fd76, %fd71, %fd75;
	sub.f64 	%fd77, %fd71, %fd76;
	add.f64 	%fd78, %fd75, %fd77;
	{
	.reg .b32 %temp; 
	mov.b64 	{%temp, %r28}, %fd11;
	}
	{
	.reg .b32 %temp; 
	mov.b64 	{%r29, %temp}, %fd11;
	}
	shl.b32 	%r30, %r28, 1;
	setp.gt.u32 	%p3, %r30, -33554433;
	and.b32  	%r31, %r28, -15728641;
	selp.b32 	%r32, %r31, %r28, %p3;
	mov.b64 	%fd79, {%r29, %r32};
	mul.rn.f64 	%fd80, %fd76, %fd79;
	neg.f64 	%fd81, %fd80;
	fma.rn.f64 	%fd82, %fd76, %fd79, %fd81;
	fma.rn.f64 	%fd83, %fd78, %fd79, %fd82;
	add.f64 	%fd4, %fd80, %fd83;
	sub.f64 	%fd84, %fd80, %fd4;
	add.f64 	%fd5, %fd83, %fd84;
	fma.rn.f64 	%fd85, %fd4, 0d3FF71547652B82FE, 0d4338000000000000;
	{
	.reg .b32 %temp; 
	mov.b64 	{%r13, %temp}, %fd85;
	}
	mov.f64 	%fd86, 0dC338000000000000;
	add.rn.f64 	%fd87, %fd85, %fd86;
	fma.rn.f64 	%fd88, %fd87, 0dBFE62E42FEFA39EF, %fd4;
	fma.rn.f64 	%fd89, %fd87, 0dBC7ABC9E3B39803F, %fd88;
	fma.rn.f64 	%fd90, %fd89, 0d3E5ADE1569CE2BDF, 0d3E928AF3FCA213EA;
	fma.rn.f64 	%fd91, %fd90, %fd89, 0d3EC71DEE62401315;
	fma.rn.f64 	%fd92, %fd91, %fd89, 0d3EFA01997C89EB71;
	fma.rn.f64 	%fd93, %fd92, %fd89, 0d3F2A01A014761F65;
	fma.rn.f64 	%fd94, %fd93, %fd89, 0d3F56C16C1852B7AF;
	fma.rn.f64 	%fd95, %fd94, %fd89, 0d3F81111111122322;
	fma.rn.f64 	%fd96, %fd95, %fd89, 0d3FA55555555502A1;
	fma.rn.f64 	%fd97, %fd96, %fd89, 0d3FC5555555555511;
	fma.rn.f64 	%fd98, %fd97, %fd89, 0d3FE000000000000B;
	fma.rn.f64 	%fd99, %fd98, %fd89, 0d3FF0000000000000;
	fma.rn.f64 	%fd100, %fd99, %fd89, 0d3FF0000000000000;
	{
	.reg .b32 %temp; 
	mov.b64 	{%r14, %temp}, %fd100;
	}
	{
	.reg .b32 %temp; 
	mov.b64 	{%temp, %r15}, %fd100;
	}
	shl.b32 	%r33, %r13, 20;
	add.s32 	%r34, %r33, %r15;
	mov.b64 	%fd108, {%r14, %r34};
	{
	.reg .b32 %temp; 
	mov.b64 	{%temp, %r35}, %fd4;
	}
	mov.b32 	%f2, %r35;
	abs.f32 	%f1, %f2;
	setp.lt.f32 	%p4, %f1, 0f4086232B;
	@%p4 bra 	$L__BB2_7;
	setp.lt.f64 	%p5, %fd4, 0d0000000000000000;
	add.f64 	%fd101, %fd4, 0d7FF0000000000000;
	selp.f64 	%fd108, 0d0000000000000000, %fd101, %p5;
	setp.geu.f32 	%p6, %f1, 0f40874800;
	@%p6 bra 	$L__BB2_7;
	shr.u32 	%r36, %r13, 31;
	add.s32 	%r37, %r13, %r36;
	shr.s32 	%r38, %r37, 1;
	shl.b32 	%r39, %r38, 20;
	add.s32 	%r40, %r15, %r39;
	mov.b64 	%fd102, {%r14, %r40};
	sub.s32 	%r41, %r13, %r38;
	shl.b32 	%r42, %r41, 20;
	add.s32 	%r43, %r42, 1072693248;
	mov.b32 	%r44, 0;
	mov.b64 	%fd103, {%r44, %r43};
	mul.f64 	%fd108, %fd103, %fd102;
$L__BB2_7:
	abs.f64 	%fd104, %fd108;
	setp.eq.f64 	%p7, %fd104, 0d7FF0000000000000;
	fma.rn.f64 	%fd105, %fd108, %fd5, %fd108;
	selp.f64 	%fd106, %fd108, %fd105, %p7;
	st.param.f64 	[func_retval0], %fd106;
	ret;

}


// ===== COMPILED SASS (sm_100) =====

	.target	sm_100

	.elftype	@"ET_EXEC"


//--------------------- .note.nv.tkinfo           --------------------------
	.section	.note.nv.tkinfo,"",@"SHT_NOTE"
	.sectionflags	@"SHF_NOTE_NV_TKINFO"
	.tkinfo
        /*0018*/ 	.word	0x00000002
        /*0030*/ 	.string	""
        /*0030*/ 	.string	"ptxas"
        /*0030*/ 	.string	"Cuda compilation tools, release 13.0, V13.0.88"
        /*0030*/ 	.string	"Build cuda_13.0.r13.0/compiler.36424714_0"
        /*0030*/ 	.string	"-arch sm_100 -m 64 "



//--------------------- .note.nv.cuinfo           --------------------------
	.section	.note.nv.cuinfo,"",@"SHT_NOTE"
	.sectionflags	@"SHF_NOTE_NV_CUINFO"
        /*0018*/ 	.short	0x0002
        /*001a*/ 	.short	0x0064
        /*001c*/ 	.short	0x0082
	.zero		2


//--------------------- .nv.info                  --------------------------
	.section	.nv.info,"",@"SHT_CUDA_INFO"
	.align	4


	//----- nvinfo : EIATTR_REGCOUNT
	.align		4
        /*0000*/ 	.byte	0x04, 0x2f
        /*0002*/ 	.short	(.L_1 - .L_0)
	.align		4
.L_0:
        /*0004*/ 	.word	index@(_Z9logIpatiaPdS_dddddddd)
        /*0008*/ 	.word	0x00000028


	//----- nvinfo : EIATTR_FRAME_SIZE
	.align		4
.L_1:
        /*000c*/ 	.byte	0x04, 0x11
        /*000e*/ 	.short	(.L_3 - .L_2)
	.align		4
.L_2:
        /*0010*/ 	.word	index@($_Z9logIpatiaPdS_dddddddd$__internal_accurate_pow)
        /*0014*/ 	.word	0x00000000


	//----- nvinfo : EIATTR_FRAME_SIZE
	.align		4
.L_3:
        /*0018*/ 	.byte	0x04, 0x11
        /*001a*/ 	.short	(.L_5 - .L_4)
	.align		4
.L_4:
        /*001c*/ 	.word	index@($__internal_3_$__cuda_sm20_dsqrt_rn_f64_mediumpath_v1)
        /*0020*/ 	.word	0x00000000


	//----- nvinfo : EIATTR_FRAME_SIZE
	.align		4
.L_5:
        /*0024*/ 	.byte	0x04, 0x11
        /*0026*/ 	.short	(.L_7 - .L_6)
	.align		4
.L_6:
        /*0028*/ 	.word	index@($__internal_2_$__cuda_sm20_div_rn_f64_full)
        /*002c*/ 	.word	0x00000000


	//----- nvinfo : EIATTR_FRAME_SIZE
	.align		4
.L_7:
        /*0030*/ 	.byte	0x04, 0x11
        /*0032*/ 	.short	(.L_9 - .L_8)
	.align		4
.L_8:
        /*0034*/ 	.word	index@(_Z9logIpatiaPdS_dddddddd)
        /*0038*/ 	.word	0x00000000


	//----- nvinfo : EIATTR_REGCOUNT
	.align		4
.L_9:
        /*003c*/ 	.byte	0x04, 0x2f
        /*003e*/ 	.short	(.L_11 - .L_10)
	.align		4
.L_10:
        /*0040*/ 	.word	index@(_Z6IpatiaPdS_dddddddd)
        /*0044*/ 	.word	0x00000028


	//----- nvinfo : EIATTR_FRAME_SIZE
	.align		4
.L_11:
        /*0048*/ 	.byte	0x04, 0x11
        /*004a*/ 	.short	(.L_13 - .L_12)
	.align		4
.L_12:
        /*004c*/ 	.word	index@($_Z6IpatiaPdS_dddddddd$__internal_accurate_pow)
        /*0050*/ 	.word	0x00000000


	//----- nvinfo : EIATTR_FRAME_SIZE
	.align		4
.L_13:
        /*0054*/ 	.byte	0x04, 0x11
        /*0056*/ 	.short	(.L_15 - .L_14)
	.align		4
.L_14:
        /*0058*/ 	.word	index@($__internal_1_$__cuda_sm20_dsqrt_rn_f64_mediumpath_v1)
        /*005c*/ 	.word	0x00000000


	//----- nvinfo : EIATTR_FRAME_SIZE
	.align		4
.L_15:
        /*0060*/ 	.byte	0x04, 0x11
        /*0062*/ 	.short	(.L_17 - .L_16)
	.align		4
.L_16:
        /*0064*/ 	.word	index@($__internal_0_$__cuda_sm20_div_rn_f64_full)
        /*0068*/ 	.word	0x00000000


	//----- nvinfo : EIATTR_FRAME_SIZE
	.align		4
.L_17:
        /*006c*/ 	.byte	0x04, 0x11
        /*006e*/ 	.short	(.L_19 - .L_18)
	.align		4
.L_18:
        /*0070*/ 	.word	index@(_Z6IpatiaPdS_dddddddd)
        /*0074*/ 	.word	0x00000000


	//----- nvinfo : EIATTR_MIN_STACK_SIZE
	.align		4
.L_19:
        /*0078*/ 	.byte	0x04, 0x12
        /*007a*/ 	.short	(.L_21 - .L_20)
	.align		4
.L_20:
        /*007c*/ 	.word	index@(_Z6IpatiaPdS_dddddddd)
        /*0080*/ 	.word	0x00000000


	//----- nvinfo : EIATTR_MIN_STACK_SIZE
	.align		4
.L_21:
        /*0084*/ 	.byte	0x04, 0x12
        /*0086*/ 	.short	(.L_23 - .L_22)
	.align		4
.L_22:
        /*0088*/ 	.word	index@(_Z9logIpatiaPdS_dddddddd)
        /*008c*/ 	.word	0x00000000
.L_23:


//--------------------- .nv.compat                --------------------------
	.section	.nv.compat,"",@"SHT_CUDA_COMPAT_INFO"
	.align	4
        /*0000*/ 	.byte	0x02, 0x09, 0x00, 0x00, 0x02, 0x02, 0x01, 0x00, 0x02, 0x05, 0x05, 0x00, 0x03, 0x07, 0x01, 0x01
        /*0010*/ 	.byte	0x02, 0x03, 0x00, 0x00, 0x02, 0x06, 0x01, 0x00, 0x04, 0x0b, 0x08, 0x00, 0x01, 0x00, 0x00, 0x00
        /*0020*/ 	.byte	0x00, 0x00, 0x00, 0x00


//--------------------- .nv.info._Z6IpatiaPdS_dddddddd --------------------------
	.section	.nv.info._Z6IpatiaPdS_dddddddd,"",@"SHT_CUDA_INFO"
	.sectionflags	@""
	.align	4


	//----- nvinfo : EIATTR_CUDA_API_VERSION
	.align		4
        /*0000*/ 	.byte	0x04, 0x37
        /*0002*/ 	.short	(.L_25 - .L_24)
.L_24:
        /*0004*/ 	.word	0x00000082


	//----- nvinfo : EIATTR_KPARAM_INFO
	.align		4
.L_25:
        /*0008*/ 	.byte	0x04, 0x17
        /*000a*/ 	.short	(.L_27 - .L_26)
.L_26:
        /*000c*/ 	.word	0x00000000
        /*0010*/ 	.short	0x0009
        /*0012*/ 	.short	0x0048
        /*0014*/ 	.byte	0x00, 0xf0, 0x21, 0x00


	//----- nvinfo : EIATTR_KPARAM_INFO
	.align		4
.L_27:
        /*0018*/ 	.byte	0x04, 0x17
        /*001a*/ 	.short	(.L_29 - .L_28)
.L_28:
        /*001c*/ 	.word	0x00000000
        /*0020*/ 	.short	0x0008
        /*0022*/ 	.short	0x0040
        /*0024*/ 	.byte	0x00, 0xf0, 0x21, 0x00


	//----- nvinfo : EIATTR_KPARAM_INFO
	.align		4
.L_29:
        /*0028*/ 	.byte	0x04, 0x17
        /*002a*/ 	.short	(.L_31 - .L_30)
.L_30:
        /*002c*/ 	.word	0x00000000
        /*0030*/ 	.short	0x0007
        /*0032*/ 	.short	0x0038
        /*0034*/ 	.byte	0x00, 0xf0, 0x21, 0x00


	//----- nvinfo : EIATTR_KPARAM_INFO
	.align		4
.L_31:
        /*0038*/ 	.byte	0x04, 0x17
        /*003a*/ 	.short	(.L_33 - .L_32)
.L_32:
        /*003c*/ 	.word	0x00000000
        /*0040*/ 	.short	0x0006
        /*0042*/ 	.short	0x0030
        /*0044*/ 	.byte	0x00, 0xf0, 0x21, 0x00


	//----- nvinfo : EIATTR_KPARAM_INFO
	.align		4
.L_33:
        /*0048*/ 	.byte	0x04, 0x17
        /*004a*/ 	.short	(.L_35 - .L_34)
.L_34:
        /*004c*/ 	.word	0x00000000
        /*0050*/ 	.short	0x0005
        /*0052*/ 	.short	0x0028
        /*0054*/ 	.byte	0x00, 0xf0, 0x21, 0x00


	//----- nvinfo : EIATTR_KPARAM_INFO
	.align		4
.L_35:
        /*0058*/ 	.byte	0x04, 0x17
        /*005a*/ 	.short	(.L_37 - .L_36)
.L_36:
        /*005c*/ 	.word	0x00000000
        /*0060*/ 	.short	0x0004
        /*0062*/ 	.short	0x0020
        /*0064*/ 	.byte	0x00, 0xf0, 0x21, 0x00


	//----- nvinfo : EIATTR_KPARAM_INFO
	.align		4
.L_37:
        /*0068*/ 	.byte	0x04, 0x17
        /*006a*/ 	.short	(.L_39 - .L_38)
.L_38:
        /*006c*/ 	.word	0x00000000
        /*0070*/ 	.short	0x0003
        /*0072*/ 	.short	0x0018
        /*0074*/ 	.byte	0x00, 0xf0, 0x21, 0x00


	//----- nvinfo : EIATTR_KPARAM_INFO
	.align		4
.L_39:
        /*0078*/ 	.byte	0x04, 0x17
        /*007a*/ 	.short	(.L_41 - .L_40)
.L_40:
        /*007c*/ 	.word	0x00000000
        /*0080*/ 	.short	0x0002
        /*0082*/ 	.short	0x0010
        /*0084*/ 	.byte	0x00, 0xf0, 0x21, 0x00


	//----- nvinfo : EIATTR_KPARAM_INFO
	.align		4
.L_41:
        /*0088*/ 	.byte	0x04, 0x17
        /*008a*/ 	.short	(.L_43 - .L_42)
.L_42:
        /*008c*/ 	.word	0x00000000
        /*0090*/ 	.short	0x0001
        /*0092*/ 	.short	0x0008
        /*0094*/ 	.byte	0x00, 0xf5, 0x21, 0x00


	//----- nvinfo : EIATTR_KPARAM_INFO
	.align		4
.L_43:
        /*0098*/ 	.byte	0x04, 0x17
        /*009a*/ 	.short	(.L_45 - .L_44)
.L_44:
        /*009c*/ 	.word	0x00000000
        /*00a0*/ 	.short	0x0000
        /*00a2*/ 	.short	0x0000
        /*00a4*/ 	.byte	0x00, 0xf5, 0x21, 0x00


	//----- nvinfo : EIATTR_SPARSE_MMA_MASK
	.align		4
.L_45:
        /*00a8*/ 	.byte	0x03, 0x50
        /*00aa*/ 	.short	0x0000


	//----- nvinfo : EIATTR_MAXREG_COUNT
	.align		4
        /*00ac*/ 	.byte	0x03, 0x1b
        /*00ae*/ 	.short	0x00ff


	//----- nvinfo : EIATTR_MERCURY_ISA_VERSION
	.align		4
        /*00b0*/ 	.byte	0x03, 0x5f
        /*00b2*/ 	.short	0x0101


	//----- nvinfo : EIATTR_VRC_CTA_INIT_COUNT
	.align		4
        /*00b4*/ 	.byte	0x02, 0x4a
	.zero		1
	.zero		1


	//----- nvinfo : EIATTR_EXIT_INSTR_OFFSETS
	.align		4
        /*00b8*/ 	.byte	0x04, 0x1c
        /*00ba*/ 	.short	(.L_47 - .L_46)


	//   ....[0]....
.L_46:
        /*00bc*/ 	.word	0x000052b0


	//----- nvinfo : EIATTR_CRS_STACK_SIZE
	.align		4
.L_47:
        /*00c0*/ 	.byte	0x04, 0x1e
        /*00c2*/ 	.short	(.L_49 - .L_48)
.L_48:
        /*00c4*/ 	.word	0x00000000


	//----- nvinfo : EIATTR_CBANK_PARAM_SIZE
	.align		4
.L_49:
        /*00c8*/ 	.byte	0x03, 0x19
        /*00ca*/ 	.short	0x0050


	//----- nvinfo : EIATTR_PARAM_CBANK
	.align		4
        /*00cc*/ 	.byte	0x04, 0x0a
        /*00ce*/ 	.short	(.L_51 - .L_50)
	.align		4
.L_50:
        /*00d0*/ 	.word	index@(.nv.constant0._Z6IpatiaPdS_dddddddd)
        /*00d4*/ 	.short	0x0380
        /*00d6*/ 	.short	0x0050


	//----- nvinfo : EIATTR_SW_WAR
	.align		4
.L_51:
        /*00d8*/ 	.byte	0x04, 0x36
        /*00da*/ 	.short	(.L_53 - .L_52)
.L_52:
        /*00dc*/ 	.word	0x00000008
.L_53:


//--------------------- .nv.info._Z9logIpatiaPdS_dddddddd --------------------------
	.section	.nv.info._Z9logIpatiaPdS_dddddddd,"",@"SHT_CUDA_INFO"
	.sectionflags	@""
	.align	4


	//----- nvinfo : EIATTR_CUDA_API_VERSION
	.align		4
        /*0000*/ 	.byte	0x04, 0x37
        /*0002*/ 	.short	(.L_55 - .L_54)
.L_54:
        /*0004*/ 	.word	0x00000082


	//----- nvinfo : EIATTR_KPARAM_INFO
	.align		4
.L_55:
        /*0008*/ 	.byte	0x04, 0x17
        /*000a*/ 	.short	(.L_57 - .L_56)
.L_56:
        /*000c*/ 	.word	0x00000000
        /*0010*/ 	.short	0x0009
        /*0012*/ 	.short	0x0048
        /*0014*/ 	.byte	0x00, 0xf0, 0x21, 0x00


	//----- nvinfo : EIATTR_KPARAM_INFO
	.align		4
.L_57:
        /*0018*/ 	.byte	0x04, 0x17
        /*001a*/ 	.short	(.L_59 - .L_58)
.L_58:
        /*001c*/ 	.word	0x00000000
        /*0020*/ 	.short	0x0008
        /*0022*/ 	.short	0x0040
        /*0024*/ 	.byte	0x00, 0xf0, 0x21, 0x00


	//----- nvinfo : EIATTR_KPARAM_INFO
	.align		4
.L_59:
        /*0028*/ 	.byte	0x04, 0x17
        /*002a*/ 	.short	(.L_61 - .L_60)
.L_60:
        /*002c*/ 	.word	0x00000000
        /*0030*/ 	.short	0x0007
        /*0032*/ 	.short	0x0038
        /*0034*/ 	.byte	0x00, 0xf0, 0x21, 0x00


	//----- nvinfo : EIATTR_KPARAM_INFO
	.align		4
.L_61:
        /*0038*/ 	.byte	0x04, 0x17
        /*003a*/ 	.short	(.L_63 - .L_62)
.L_62:
        /*003c*/ 	.word	0x00000000
        /*0040*/ 	.short	0x0006
        /*0042*/ 	.short	0x0030
        /*0044*/ 	.byte	0x00, 0xf0, 0x21, 0x00


	//----- nvinfo : EIATTR_KPARAM_INFO
	.align		4
.L_63:
        /*0048*/ 	.byte	0x04, 0x17
        /*004a*/ 	.short	(.L_65 - .L_64)
.L_64:
        /*004c*/ 	.word	0x00000000
        /*0050*/ 	.short	0x0005
        /*0052*/ 	.short	0x0028
        /*0054*/ 	.byte	0x00, 0xf0, 0x21, 0x00


	//----- nvinfo : EIATTR_KPARAM_INFO
	.align		4
.L_65:
        /*0058*/ 	.byte	0x04, 0x17
        /*005a*/ 	.short	(.L_67 - .L_66)
.L_66:
        /*005c*/ 	.word	0x00000000
        /*0060*/ 	.short	0x0004
        /*0062*/ 	.short	0x0020
        /*0064*/ 	.byte	0x00, 0xf0, 0x21, 0x00


	//----- nvinfo : EIATTR_KPARAM_INFO
	.align		4
.L_67:
        /*0068*/ 	.byte	0x04, 0x17
        /*006a*/ 	.short	(.L_69 - .L_68)
.L_68:
        /*006c*/ 	.word	0x00000000
        /*0070*/ 	.short	0x0003
        /*0072*/ 	.short	0x0018
        /*0074*/ 	.byte	0x00, 0xf0, 0x21, 0x00


	//----- nvinfo : EIATTR_KPARAM_INFO
	.align		4
.L_69:
        /*0078*/ 	.byte	0x04, 0x17
        /*007a*/ 	.short	(.L_71 - .L_70)
.L_70:
        /*007c*/ 	.word	0x00000000
        /*0080*/ 	.short	0x0002
        /*0082*/ 	.short	0x0010
        /*0084*/ 	.byte	0x00, 0xf0, 0x21, 0x00


	//----- nvinfo : EIATTR_KPARAM_INFO
	.align		4
.L_71:
        /*0088*/ 	.byte	0x04, 0x17
        /*008a*/ 	.short	(.L_73 - .L_72)
.L_72:
        /*008c*/ 	.word	0x00000000
        /*0090*/ 	.short	0x0001
        /*0092*/ 	.short	0x0008
        /*0094*/ 	.byte	0x00, 0xf5, 0x21, 0x00


	//----- nvinfo : EIATTR_KPARAM_INFO
	.align		4
.L_73:
        /*0098*/ 	.byte	0x04, 0x17
        /*009a*/ 	.short	(.L_75 - .L_74)
.L_74:
        /*009c*/ 	.word	0x00000000
        /*00a0*/ 	.short	0x0000
        /*00a2*/ 	.short	0x0000
        /*00a4*/ 	.byte	0x00, 0xf5, 0x21, 0x00


	//----- nvinfo : EIATTR_SPARSE_MMA_MASK
	.align		4
.L_75:
        /*00a8*/ 	.byte	0x03, 0x50
        /*00aa*/ 	.short	0x0000


	//----- nvinfo : EIATTR_MAXREG_COUNT
	.align		4
        /*00ac*/ 	.byte	0x03, 0x1b
        /*00ae*/ 	.short	0x00ff


	//----- nvinfo : EIATTR_MERCURY_ISA_VERSION
	.align		4
        /*00b0*/ 	.byte	0x03, 0x5f
        /*00b2*/ 	.short	0x0101


	//----- nvinfo : EIATTR_VRC_CTA_INIT_COUNT
	.align		4
        /*00b4*/ 	.byte	0x02, 0x4a
	.zero		1
	.zero		1


	//----- nvinfo : EIATTR_EXIT_INSTR_OFFSETS
	.align		4
        /*00b8*/ 	.byte	0x04, 0x1c
        /*00ba*/ 	.short	(.L_77 - .L_76)


	//   ....[0]....
.L_76:
        /*00bc*/ 	.word	0x00004ef0


	//----- nvinfo : EIATTR_CRS_STACK_SIZE
	.align		4
.L_77:
        /*00c0*/ 	.byte	0x04, 0x1e
        /*00c2*/ 	.short	(.L_79 - .L_78)
.L_78:
        /*00c4*/ 	.word	0x00000000


	//----- nvinfo : EIATTR_CBANK_PARAM_SIZE
	.align		4
.L_79:
        /*00c8*/ 	.byte	0x03, 0x19
        /*00ca*/ 	.short	0x0050


	//----- nvinfo : EIATTR_PARAM_CBANK
	.align		4
        /*00cc*/ 	.byte	0x04, 0x0a
        /*00ce*/ 	.short	(.L_81 - .L_80)
	.align		4
.L_80:
        /*00d0*/ 	.word	index@(.nv.constant0._Z9logIpatiaPdS_dddddddd)
        /*00d4*/ 	.short	0x0380
        /*00d6*/ 	.short	0x0050


	//----- nvinfo : EIATTR_SW_WAR
	.align		4
.L_81:
        /*00d8*/ 	.byte	0x04, 0x36
        /*00da*/ 	.short	(.L_83 - .L_82)
.L_82:
        /*00dc*/ 	.word	0x00000008
.L_83:


//--------------------- .nv.callgraph             --------------------------
	.section	.nv.callgraph,"",@"SHT_CUDA_CALLGRAPH"
	.align	4
	.sectionentsize	8
	.align		4
        /*0000*/ 	.word	0x00000000
	.align		4
        /*0004*/ 	.word	0xffffffff
	.align		4
        /*0008*/ 	.word	0x00000000
	.align		4
        /*000c*/ 	.word	0xfffffffe
	.align		4
        /*0010*/ 	.word	0x00000000
	.align		4
        /*0014*/ 	.word	0xfffffffd
	.align		4
        /*0018*/ 	.word	0x00000000
	.align		4
        /*001c*/ 	.word	0xfffffffc


//--------------------- .text._Z6IpatiaPdS_dddddddd --------------------------
	.section	.text._Z6IpatiaPdS_dddddddd,"ax",@progbits
	.align	128
        .global         _Z6IpatiaPdS_dddddddd
        .type           _Z6IpatiaPdS_dddddddd,@function
        .size           _Z6IpatiaPdS_dddddddd,(.L_x_142 - _Z6IpatiaPdS_dddddddd)
        .other          _Z6IpatiaPdS_dddddddd,@"STO_CUDA_ENTRY STV_DEFAULT"
_Z6IpatiaPdS_dddddddd:
.text._Z6IpatiaPdS_dddddddd:
[----:B------:R-:W-:Y:S01]  /*0000*/  LDC R1, c[0x0][0x37c] ;  /* 0x0000df00ff017b82 */ /* 0x000fe20000000800 */
[----:B------:R-:W0:Y:S07]  /*0010*/  S2R R2, SR_TID.X ;  /* 0x0000000000027919 */ /* 0x000e2e0000002100 */
[----:B------:R-:W1:Y:S01]  /*0020*/  LDC.64 R4, c[0x0][0x380] ;  /* 0x0000e000ff047b82 */ /* 0x000e620000000a00 */
[----:B------:R-:W0:Y:S01]  /*0030*/  LDCU UR6, c[0x0][0x360] ;  /* 0x00006c00ff0677ac */ /* 0x000e220008000800 */
[----:B------:R-:W0:Y:S01]  /*0040*/  S2R R3, SR_CTAID.X ;  /* 0x0000000000037919 */ /* 0x000e220000002500 */
[----:B------:R-:W2:Y:S05]  /*0050*/  LDCU.64 UR4, c[0x0][0x358] ;  /* 0x00006b00ff0477ac */ /* 0x000eaa0008000a00 */
[----:B------:R-:W3:Y:S01]  /*0060*/  LDC.64 R18, c[0x0][0x3a0] ;  /* 0x0000e800ff127b82 */ /* 0x000ee20000000a00 */
[----:B------:R-:W-:Y:S01]  /*0070*/  IMAD.MOV.U32 R12, RZ, RZ, 0x0 ;  /* 0x00000000ff0c7424 */ /* 0x000fe200078e00ff */
[----:B------:R-:W4:Y:S01]  /*0080*/  LDCU.128 UR8, c[0x0][0x390] ;  /* 0x00007200ff0877ac */ /* 0x000f220008000c00 */
[----:B------:R-:W-:-:S05]  /*0090*/  IMAD.MOV.U32 R13, RZ, RZ, 0x3fd80000 ;  /* 0x3fd80000ff0d7424 */ /* 0x000fca00078e00ff */
[----:B------:R-:W5:Y:S01]  /*00a0*/  LDC.64 R16, c[0x0][0x3b0] ;  /* 0x0000ec00ff107b82 */ /* 0x000f620000000a00 */
[----:B0-----:R-:W-:-:S04]  /*00b0*/  IMAD R2, R3, UR6, R2 ;  /* 0x0000000603027c24 */ /* 0x001fc8000f8e0202 */
[----:B-1----:R-:W-:-:S06]  /*00c0*/  IMAD.WIDE R4, R2, 0x8, R4 ;  /* 0x0000000802047825 */ /* 0x002fcc00078e0204 */
[----:B--2---:R-:W4:Y:S01]  /*00d0*/  LDG.E.64 R4, desc[UR4][R4.64] ;  /* 0x0000000404047981 */ /* 0x004f22000c1e1b00 */
[C---:B---3--:R-:W-:Y:S02]  /*00e0*/  DADD R6, R18.reuse, R18 ;  /* 0x0000000012067229 */ /* 0x048fe40000000012 */
[----:B------:R-:W-:-:S06]  /*00f0*/  DSETP.GTU.AND P0, PT, R18, -1, PT ;  /* 0xbff000001200742a */ /* 0x000fcc0003f0c000 */
[----:B------:R-:W-:-:S06]  /*0100*/  DADD R6, -R6, -2 ;  /* 0xc000000006067429 */ /* 0x000fcc0000000100 */
[----:B------:R-:W0:Y:S04]  /*0110*/  MUFU.RSQ64H R9, R7 ;  /* 0x0000000700097308 */ /* 0x000e280000001c00 */
[----:B------:R-:W-:-:S05]  /*0120*/  VIADD R8, R7, 0xfcb00000 ;  /* 0xfcb0000007087836 */ /* 0x000fca0000000000 */
[----:B------:R-:W-:Y:S01]  /*0130*/  ISETP.GE.U32.AND P1, PT, R8, 0x7ca00000, PT ;  /* 0x7ca000000800780c */ /* 0x000fe20003f26070 */
[----:B0-----:R-:W-:-:S08]  /*0140*/  DMUL R10, R8, R8 ;  /* 0x00000008080a7228 */ /* 0x001fd00000000000 */
[----:B------:R-:W-:-:S08]  /*0150*/  DFMA R10, R6, -R10, 1 ;  /* 0x3ff00000060a742b */ /* 0x000fd0000000080a */
[----:B------:R-:W-:Y:S02]  /*0160*/  DFMA R12, R10, R12, 0.5 ;  /* 0x3fe000000a0c742b */ /* 0x000fe4000000000c */
[----:B------:R-:W-:-:S08]  /*0170*/  DMUL R10, R8, R10 ;  /* 0x0000000a080a7228 */ /* 0x000fd00000000000 */
[----:B------:R-:W-:-:S08]  /*0180*/  DFMA R10, R12, R10, R8 ;  /* 0x0000000a0c0a722b */ /* 0x000fd00000000008 */
[----:B------:R-:W-:Y:S02]  /*0190*/  DMUL R12, R6, R10 ;  /* 0x0000000a060c7228 */ /* 0x000fe40000000000 */
[----:B------:R-:W-:Y:S02]  /*01a0*/  VIADD R21, R11, 0xfff00000 ;  /* 0xfff000000b157836 */ /* 0x000fe40000000000 */
[----:B------:R-:W-:-:S04]  /*01b0*/  IMAD.MOV.U32 R20, RZ, RZ, R10 ;  /* 0x000000ffff147224 */ /* 0x000fc800078e000a */
[----:B------:R-:W-:Y:S02]  /*01c0*/  DFMA R14, R12, -R12, R6 ;  /* 0x8000000c0c0e722b */ /* 0x000fe40000000006 */
[----:B----4-:R-:W-:Y:S02]  /*01d0*/  DADD R18, R4, -UR8 ;  /* 0x8000000804127e29 */ /* 0x010fe40008000000 */
[----:B-----5:R-:W-:-:S04]  /*01e0*/  DMUL R4, R16, UR10 ;  /* 0x0000000a10047c28 */ /* 0x020fc80008000000 */
[----:B------:R-:W-:Y:S01]  /*01f0*/  DFMA R16, R14, R20, R12 ;  /* 0x000000140e10722b */ /* 0x000fe2000000000c */
[----:B------:R-:W-:Y:S10]  /*0200*/  @!P1 BRA `(.L_x_0) ;  /* 0x0000000000089947 */ /* 0x000ff40003800000 */
[----:B------:R-:W-:-:S07]  /*0210*/  MOV R0, 0x230 ;  /* 0x0000023000007802 */ /* 0x000fce0000000f00 */
[----:B------:R-:W-:Y:S05]  /*0220*/  CALL.REL.NOINC `($__internal_1_$__cuda_sm20_dsqrt_rn_f64_mediumpath_v1) ;  /* 0x00000054009c7944 */ /* 0x000fea0003c00000 */
.L_x_0:
[----:B------:R-:W0:Y:S01]  /*0230*/  LDCU.64 UR8, c[0x0][0x398] ;  /* 0x00007300ff0877ac */ /* 0x000e220008000a00 */
[----:B------:R-:W1:Y:S01]  /*0240*/  LDC.64 R10, c[0x0][0x3c0] ;  /* 0x0000f000ff0a7b82 */ /* 0x000e620000000a00 */
[----:B------:R-:W-:Y:S01]  /*0250*/  BSSY.RECONVERGENT B0, `(.L_x_1) ;  /* 0x00004c6000007945 */ /* 0x000fe20003800200 */
[----:B------:R-:W2:Y:S01]  /*0260*/  LDCU.64 UR6, c[0x0][0x398] ;  /* 0x00007300ff0677ac */ /* 0x000ea20008000a00 */
[----:B0-----:R-:W-:Y:S02]  /*0270*/  DMUL R16, R16, UR8 ;  /* 0x0000000810107c28 */ /* 0x001fe40008000000 */
[----:B-1----:R-:W-:-:S08]  /*0280*/  DMUL R10, R10, UR8 ;  /* 0x000000080a0a7c28 */ /* 0x002fd00008000000 */
[----:B--2---:R-:W-:Y:S02]  /*0290*/  FSEL R16, R16, UR6, !P0 ;  /* 0x0000000610107c08 */ /* 0x004fe4000c000000 */
[----:B------:R-:W-:Y:S01]  /*02a0*/  FSEL R17, R17, UR7, !P0 ;  /* 0x0000000711117c08 */ /* 0x000fe2000c000000 */
[----:B------:R-:W-:-:S05]  /*02b0*/  DSETP.GEU.AND P0, PT, R18, -R4, PT ;  /* 0x800000041200722a */ /* 0x000fca0003f0e000 */
[----:B------:R-:W-:-:S09]  /*02c0*/  DMUL R16, R16, R16 ;  /* 0x0000001010107228 */ /* 0x000fd20000000000 */
[----:B------:R-:W-:Y:S05]  /*02d0*/  @P0 BRA `(.L_x_2) ;  /* 0x0000001c00f80947 */ /* 0x000fea0003800000 */
[----:B------:R-:W0:Y:S01]  /*02e0*/  MUFU.RCP64H R7, R17 ;  /* 0x0000001100077308 */ /* 0x000e220000001800 */
[----:B------:R-:W-:Y:S01]  /*02f0*/  IMAD.MOV.U32 R6, RZ, RZ, 0x1 ;  /* 0x00000001ff067424 */ /* 0x000fe200078e00ff */
[----:B------:R-:W-:-:S10]  /*0300*/  DMUL R4, R4, R4 ;  /* 0x0000000404047228 */ /* 0x000fd40000000000 */
[----:B------:R-:W-:Y:S01]  /*0310*/  FSETP.GEU.AND P1, PT, |R5|, 6.5827683646048100446e-37, PT ;  /* 0x036000000500780b */ /* 0x000fe20003f2e200 */
[----:B0-----:R-:W-:-:S08]  /*0320*/  DFMA R8, -R16, R6, 1 ;  /* 0x3ff000001008742b */ /* 0x001fd00000000106 */
[----:B------:R-:W-:-:S08]  /*0330*/  DFMA R8, R8, R8, R8 ;  /* 0x000000080808722b */ /* 0x000fd00000000008 */
[----:B------:R-:W-:-:S08]  /*0340*/  DFMA R8, R6, R8, R6 ;  /* 0x000000080608722b */ /* 0x000fd00000000006 */
[----:B------:R-:W-:-:S08]  /*0350*/  DFMA R6, -R16, R8, 1 ;  /* 0x3ff000001006742b */ /* 0x000fd00000000108 */
[----:B------:R-:W-:-:S08]  /*0360*/  DFMA R6, R8, R6, R8 ;  /* 0x000000060806722b */ /* 0x000fd00000000008 */
[----:B------:R-:W-:-:S08]  /*0370*/  DMUL R14, R4, R6 ;  /* 0x00000006040e7228 */ /* 0x000fd00000000000 */
[----:B------:R-:W-:-:S08]  /*0380*/  DFMA R8, -R16, R14, R4 ;  /* 0x0000000e1008722b */ /* 0x000fd00000000104 */
[----:B------:R-:W-:-:S10]  /*0390*/  DFMA R14, R6, R8, R14 ;  /* 0x00000008060e722b */ /* 0x000fd4000000000e */
[----:B------:R-:W-:-:S05]  /*03a0*/  FFMA R0, RZ, R17, R15 ;  /* 0x00000011ff007223 */ /* 0x000fca000000000f */
[----:B------:R-:W-:-:S13]  /*03b0*/  FSETP.GT.AND P0, PT, |R0|, 1.469367938527859385e-39, PT ;  /* 0x001000000000780b */ /* 0x000fda0003f04200 */
[----:B------:R-:W-:Y:S05]  /*03c0*/  @P0 BRA P1, `(.L_x_3) ;  /* 0x0000000000200947 */ /* 0x000fea0000800000 */
[----:B------:R-:W-:Y:S01]  /*03d0*/  IMAD.MOV.U32 R14, RZ, RZ, R4 ;  /* 0x000000ffff0e7224 */ /* 0x000fe200078e0004 */
[----:B------:R-:W-:Y:S01]  /*03e0*/  MOV R0, 0x430 ;  /* 0x0000043000007802 */ /* 0x000fe20000000f00 */
[----:B------:R-:W-:Y:S02]  /*03f0*/  IMAD.MOV.U32 R15, RZ, RZ, R5 ;  /* 0x000000ffff0f7224 */ /* 0x000fe400078e0005 */
[----:B------:R-:W-:Y:S02]  /*0400*/  IMAD.MOV.U32 R8, RZ, RZ, R16 ;  /* 0x000000ffff087224 */ /* 0x000fe400078e0010 */
[----:B------:R-:W-:-:S07]  /*0410*/  IMAD.MOV.U32 R21, RZ, RZ, R17 ;  /* 0x000000ffff157224 */ /* 0x000fce00078e0011 */
[----:B------:R-:W-:Y:S05]  /*0420*/  CALL.REL.NOINC `($__internal_0_$__cuda_sm20_div_rn_f64_full) ;  /* 0x0000004c00a47944 */ /* 0x000fea0003c00000 */
[----:B------:R-:W-:Y:S02]  /*0430*/  IMAD.MOV.U32 R14, RZ, RZ, R8 ;  /* 0x000000ffff0e7224 */ /* 0x000fe400078e0008 */
[----:B------:R-:W-:-:S07]  /*0440*/  IMAD.MOV.U32 R15, RZ, RZ, R9 ;  /* 0x000000ffff0f7224 */ /* 0x000fce00078e0009 */
.L_x_3:
[----:B------:R-:W-:Y:S01]  /*0450*/  DADD R14, R14, 1 ;  /* 0x3ff000000e0e7429 */ /* 0x000fe20000000000 */
[----:B------:R-:W0:Y:S01]  /*0460*/  LDC.64 R12, c[0x0][0x3b0] ;  /* 0x0000ec00ff0c7b82 */ /* 0x000e220000000a00 */
[----:B------:R-:W0:Y:S01]  /*0470*/  LDCU.64 UR6, c[0x0][0x398] ;  /* 0x00007300ff0677ac */ /* 0x000e220008000a00 */
[----:B------:R-:W-:Y:S06]  /*0480*/  BSSY.RECONVERGENT B1, `(.L_x_4) ;  /* 0x000005a000017945 */ /* 0x000fec0003800200 */
[----:B------:R-:W1:Y:S01]  /*0490*/  LDC.64 R8, c[0x0][0x3a0] ;  /* 0x0000e800ff087b82 */ /* 0x000e620000000a00 */
[----:B------:R-:W-:Y:S01]  /*04a0*/  ISETP.GT.AND P0, PT, R15, 0xfffff, PT ;  /* 0x000fffff0f00780c */ /* 0x000fe20003f04270 */
[--C-:B------:R-:W-:Y:S01]  /*04b0*/  IMAD.MOV.U32 R11, RZ, RZ, R15.reuse ;  /* 0x000000ffff0b7224 */ /* 0x100fe200078e000f */
[----:B------:R-:W-:Y:S01]  /*04c0*/  MOV R10, R14 ;  /* 0x0000000e000a7202 */ /* 0x000fe20000000f00 */
[----:B------:R-:W-:-:S02]  /*04d0*/  IMAD.MOV.U32 R3, RZ, RZ, R15 ;  /* 0x000000ffff037224 */ /* 0x000fc400078e000f */
[----:B------:R-:W-:Y:S02]  /*04e0*/  IMAD.MOV.U32 R20, RZ, RZ, R14 ;  /* 0x000000ffff147224 */ /* 0x000fe400078e000e */
[----:B------:R-:W2:Y:S06]  /*04f0*/  LDC.64 R6, c[0x0][0x3a8] ;  /* 0x0000ea00ff067b82 */ /* 0x000eac0000000a00 */
[----:B------:R-:W-:Y:S02]  /*0500*/  @!P0 DMUL R10, R14, 1.80143985094819840000e+16 ;  /* 0x435000000e0a8828 */ /* 0x000fe40000000000 */
[----:B0-----:R-:W-:-:S08]  /*0510*/  DMUL R12, R12, UR6 ;  /* 0x000000060c0c7c28 */ /* 0x001fd00008000000 */
[----:B------:R-:W-:Y:S01]  /*0520*/  @!P0 IMAD.MOV.U32 R3, RZ, RZ, R11 ;  /* 0x000000ffff038224 */ /* 0x000fe200078e000b */
[----:B-1----:R-:W-:Y:S01]  /*0530*/  DADD R4, R8, -0.5 ;  /* 0xbfe0000008047429 */ /* 0x002fe20000000000 */
[----:B------:R-:W-:Y:S02]  /*0540*/  @!P0 IMAD.MOV.U32 R20, RZ, RZ, R10 ;  /* 0x000000ffff148224 */ /* 0x000fe400078e000a */
[----:B------:R-:W-:Y:S01]  /*0550*/  VIADD R0, R3, 0xffffffff ;  /* 0xffffffff03007836 */ /* 0x000fe20000000000 */
[----:B--2---:R-:W-:-:S04]  /*0560*/  DMUL R6, R12, -R6 ;  /* 0x800000060c067228 */ /* 0x004fc80000000000 */
[----:B------:R-:W-:Y:S01]  /*0570*/  ISETP.GT.U32.AND P1, PT, R0, 0x7feffffe, PT ;  /* 0x7feffffe0000780c */ /* 0x000fe20003f24070 */
[----:B------:R-:W-:Y:S02]  /*0580*/  IMAD.MOV.U32 R0, RZ, RZ, -0x3ff ;  /* 0xfffffc01ff007424 */ /* 0x000fe400078e00ff */
[----:B------:R-:W-:-:S10]  /*0590*/  @!P0 IMAD.MOV.U32 R0, RZ, RZ, -0x435 ;  /* 0xfffffbcbff008424 */ /* 0x000fd400078e00ff */
[----:B------:R-:W-:Y:S05]  /*05a0*/  @P1 BRA `(.L_x_5) ;  /* 0x0000000400041947 */ /* 0x000fea0003800000 */
[----:B------:R-:W-:Y:S01]  /*05b0*/  LOP3.LUT R10, R3, 0xfffff, RZ, 0xc0, !PT ;  /* 0x000fffff030a7812 */ /* 0x000fe200078ec0ff */
[----:B------:R-:W-:Y:S01]  /*05c0*/  IMAD.MOV.U32 R28, RZ, RZ, -0x748574fc ;  /* 0x8b7a8b04ff1c7424 */ /* 0x000fe200078e00ff */
[----:B------:R-:W-:Y:S01]  /*05d0*/  UMOV UR6, 0x3ae80f1e ;  /* 0x3ae80f1e00067882 */ /* 0x000fe20000000000 */
[----:B------:R-:W-:Y:S01]  /*05e0*/  IMAD.MOV.U32 R29, RZ, RZ, 0x3ed0ee25 ;  /* 0x3ed0ee25ff1d7424 */ /* 0x000fe200078e00ff */
[----:B------:R-:W-:Y:S01]  /*05f0*/  LOP3.LUT R11, R10, 0x3ff00000, RZ, 0xfc, !PT ;  /* 0x3ff000000a0b7812 */ /* 0x000fe200078efcff */
[----:B------:R-:W-:Y:S01]  /*0600*/  IMAD.MOV.U32 R10, RZ, RZ, R20 ;  /* 0x000000ffff0a7224 */ /* 0x000fe200078e0014 */
[----:B------:R-:W-:Y:S01]  /*0610*/  MOV R20, RZ ;  /* 0x000000ff00147202 */ /* 0x000fe20000000f00 */
[----:B------:R-:W-:Y:S01]  /*0620*/  UMOV UR7, 0x3eb1380b ;  /* 0x3eb1380b00077882 */ /* 0x000fe20000000000 */
[----:B------:R-:W-:Y:S01]  /*0630*/  ISETP.GE.U32.AND P0, PT, R11, 0x3ff6a09f, PT ;  /* 0x3ff6a09f0b00780c */ /* 0x000fe20003f06070 */
[----:B------:R-:W-:Y:S01]  /*0640*/  IMAD.MOV.U32 R33, RZ, RZ, 0x43300000 ;  /* 0x43300000ff217424 */ /* 0x000fe200078e00ff */
[----:B------:R-:W-:Y:S01]  /*0650*/  LEA.HI R0, R3, R0, RZ, 0xc ;  /* 0x0000000003007211 */ /* 0x000fe200078f60ff */
[----:B------:R-:W-:Y:S01]  /*0660*/  UMOV UR8, 0x80000000 ;  /* 0x8000000000087882 */ /* 0x000fe20000000000 */
[----:B------:R-:W-:-:S09]  /*0670*/  UMOV UR9, 0x43300000 ;  /* 0x4330000000097882 */ /* 0x000fd20000000000 */
[----:B------:R-:W-:Y:S02]  /*0680*/  @P0 VIADD R21, R11, 0xfff00000 ;  /* 0xfff000000b150836 */ /* 0x000fe40000000000 */
[----:B------:R-:W-:Y:S02]  /*0690*/  @P0 VIADD R0, R0, 0x1 ;  /* 0x0000000100000836 */ /* 0x000fe40000000000 */
[----:B------:R-:W-:-:S03]  /*06a0*/  @P0 IMAD.MOV.U32 R11, RZ, RZ, R21 ;  /* 0x000000ffff0b0224 */ /* 0x000fc600078e0015 */
[----:B------:R-:W-:-:S03]  /*06b0*/  LOP3.LUT R32, R0, 0x80000000, RZ, 0x3c, !PT ;  /* 0x8000000000207812 */ /* 0x000fc600078e3cff */
[C---:B------:R-:W-:Y:S02]  /*06c0*/  DADD R26, R10.reuse, 1 ;  /* 0x3ff000000a1a7429 */ /* 0x040fe40000000000 */
[----:B------:R-:W-:-:S04]  /*06d0*/  DADD R10, R10, -1 ;  /* 0xbff000000a0a7429 */ /* 0x000fc80000000000 */
[----:B------:R-:W0:Y:S02]  /*06e0*/  MUFU.RCP64H R21, R27 ;  /* 0x0000001b00157308 */ /* 0x000e240000001800 */
[----:B0-----:R-:W-:-:S08]  /*06f0*/  DFMA R22, -R26, R20, 1 ;  /* 0x3ff000001a16742b */ /* 0x001fd00000000114 */
[----:B------:R-:W-:-:S08]  /*0700*/  DFMA R22, R22, R22, R22 ;  /* 0x000000161616722b */ /* 0x000fd00000000016 */
[----:B------:R-:W-:-:S08]  /*0710*/  DFMA R20, R20, R22, R20 ;  /* 0x000000161414722b */ /* 0x000fd00000000014 */
[----:B------:R-:W-:-:S08]  /*0720*/  DMUL R22, R10, R20 ;  /* 0x000000140a167228 */ /* 0x000fd00000000000 */
[----:B------:R-:W-:-:S08]  /*0730*/  DFMA R22, R10, R20, R22 ;  /* 0x000000140a16722b */ /* 0x000fd00000000016 */
[----:B------:R-:W-:Y:S02]  /*0740*/  DMUL R24, R22, R22 ;  /* 0x0000001616187228 */ /* 0x000fe40000000000 */
[----:B------:R-:W-:-:S06]  /*0750*/  DADD R30, R10, -R22 ;  /* 0x000000000a1e7229 */ /* 0x000fcc0000000816 */
[----:B------:R-:W-:Y:S01]  /*0760*/  DFMA R26, R24, UR6, R28 ;  /* 0x00000006181a7c2b */ /* 0x000fe2000800001c */
[----:B------:R-:W-:Y:S01]  /*0770*/  UMOV UR6, 0x9f02676f ;  /* 0x9f02676f00067882 */ /* 0x000fe20000000000 */
[----:B------:R-:W-:Y:S01]  /*0780*/  UMOV UR7, 0x3ef3b266 ;  /* 0x3ef3b26600077882 */ /* 0x000fe20000000000 */
[----:B------:R-:W-:-:S05]  /*0790*/  DADD R30, R30, R30 ;  /* 0x000000001e1e7229 */ /* 0x000fca000000001e */
[----:B------:R-:W-:Y:S01]  /*07a0*/  DFMA R26, R24, R26, UR6 ;  /* 0x00000006181a7e2b */ /* 0x000fe2000800001a */
[----:B------:R-:W-:Y:S01]  /*07b0*/  UMOV UR6, 0xa9ab0956 ;  /* 0xa9ab095600067882 */ /* 0x000fe20000000000 */
[----:B------:R-:W-:Y:S01]  /*07c0*/  UMOV UR7, 0x3f1745cb ;  /* 0x3f1745cb00077882 */ /* 0x000fe20000000000 */
[----:B------:R-:W-:-:S05]  /*07d0*/  DFMA R30, R10, -R22, R30 ;  /* 0x800000160a1e722b */ /* 0x000fca000000001e */
[----:B------:R-:W-:Y:S01]  /*07e0*/  DFMA R26, R24, R26, UR6 ;  /* 0x00000006181a7e2b */ /* 0x000fe2000800001a */
[----:B------:R-:W-:Y:S01]  /*07f0*/  UMOV UR6, 0x2d1b5154 ;  /* 0x2d1b515400067882 */ /* 0x000fe20000000000 */
[----:B------:R-:W-:Y:S01]  /*0800*/  UMOV UR7, 0x3f3c71c7 ;  /* 0x3f3c71c700077882 */ /* 0x000fe20000000000 */
[----:B------:R-:W-:-:S05]  /*0810*/  DMUL R30, R20, R30 ;  /* 0x0000001e141e7228 */ /* 0x000fca0000000000 */
[----:B------:R-:W-:Y:S01]  /*0820*/  DFMA R26, R24, R26, UR6 ;  /* 0x00000006181a7e2b */ /* 0x000fe2000800001a */
[----:B------:R-:W-:Y:S01]  /*0830*/  UMOV UR6, 0x923be72d ;  /* 0x923be72d00067882 */ /* 0x000fe20000000000 */
[----:B------:R-:W-:-:S06]  /*0840*/  UMOV UR7, 0x3f624924 ;  /* 0x3f62492400077882 */ /* 0x000fcc0000000000 */
[----:B------:R-:W-:Y:S01]  /*0850*/  DFMA R28, R24, R26, UR6 ;  /* 0x00000006181c7e2b */ /* 0x000fe2000800001a */
[----:B------:R-:W-:Y:S01]  /*0860*/  UMOV UR6, 0x9999a3c4 ;  /* 0x9999a3c400067882 */ /* 0x000fe20000000000 */
[----:B------:R-:W-:Y:S01]  /*0870*/  UMOV UR7, 0x3f899999 ;  /* 0x3f89999900077882 */ /* 0x000fe20000000000 */
[----:B------:R-:W-:Y:S01]  /*0880*/  DADD R26, R32, -UR8 ;  /* 0x80000008201a7e29 */ /* 0x000fe20008000000 */
[----:B------:R-:W-:Y:S01]  /*0890*/  UMOV UR8, 0xfefa39ef ;  /* 0xfefa39ef00087882 */ /* 0x000fe20000000000 */
[----:B------:R-:W-:-:S03]  /*08a0*/  UMOV UR9, 0x3fe62e42 ;  /* 0x3fe62e4200097882 */ /* 0x000fc60000000000 */
[----:B------:R-:W-:Y:S01]  /*08b0*/  DFMA R28, R24, R28, UR6 ;  /* 0x00000006181c7e2b */ /* 0x000fe2000800001c */
[----:B------:R-:W-:Y:S01]  /*08c0*/  UMOV UR6, 0x55555554 ;  /* 0x5555555400067882 */ /* 0x000fe20000000000 */
[----:B------:R-:W-:Y:S01]  /*08d0*/  UMOV UR7, 0x3fb55555 ;  /* 0x3fb5555500077882 */ /* 0x000fe20000000000 */
[----:B------:R-:W-:-:S05]  /*08e0*/  DFMA R10, R26, UR8, R22 ;  /* 0x000000081a0a7c2b */ /* 0x000fca0008000016 */
[----:B------:R-:W-:Y:S01]  /*08f0*/  DFMA R28, R24, R28, UR6 ;  /* 0x00000006181c7e2b */ /* 0x000fe2000800001c */
[----:B------:R-:W-:Y:S01]  /*0900*/  UMOV UR6, 0xfefa39ef ;  /* 0xfefa39ef00067882 */ /* 0x000fe20000000000 */
[----:B------:R-:W-:Y:S02]  /*0910*/  UMOV UR7, 0x3fe62e42 ;  /* 0x3fe62e4200077882 */ /* 0x000fe40000000000 */
[----:B------:R-:W-:Y:S01]  /*0920*/  DFMA R32, R26, -UR6, R10 ;  /* 0x800000061a207c2b */ /* 0x000fe2000800000a */
[----:B------:R-:W-:Y:S01]  /*0930*/  UMOV UR6, 0x3b39803f ;  /* 0x3b39803f00067882 */ /* 0x000fe20000000000 */
[----:B------:R-:W-:Y:S02]  /*0940*/  UMOV UR7, 0x3c7abc9e ;  /* 0x3c7abc9e00077882 */ /* 0x000fe40000000000 */
[----:B------:R-:W-:-:S04]  /*0950*/  DMUL R28, R24, R28 ;  /* 0x0000001c181c7228 */ /* 0x000fc80000000000 */
[----:B------:R-:W-:-:S04]  /*0960*/  DADD R32, -R22, R32 ;  /* 0x0000000016207229 */ /* 0x000fc80000000120 */
[----:B------:R-:W-:-:S08]  /*0970*/  DFMA R28, R22, R28, R30 ;  /* 0x0000001c161c722b */ /* 0x000fd0000000001e */
[----:B------:R-:W-:-:S08]  /*0980*/  DADD R28, R28, -R32 ;  /* 0x000000001c1c7229 */ /* 0x000fd00000000820 */
[----:B------:R-:W-:-:S08]  /*0990*/  DFMA R28, R26, UR6, R28 ;  /* 0x000000061a1c7c2b */ /* 0x000fd0000800001c */
[----:B------:R-:W-:Y:S01]  /*09a0*/  DADD R10, R10, R28 ;  /* 0x000000000a0a7229 */ /* 0x000fe2000000001c */
[----:B------:R-:W-:Y:S10]  /*09b0*/  BRA `(.L_x_6) ;  /* 0x0000000000187947 */ /* 0x000ff40003800000 */
.L_x_5:
[----:B------:R-:W-:Y:S01]  /*09c0*/  IMAD.MOV.U32 R20, RZ, RZ, 0x0 ;  /* 0x00000000ff147424 */ /* 0x000fe200078e00ff */
[----:B------:R-:W-:Y:S01]  /*09d0*/  LOP3.LUT P0, RZ, R11, 0x7fffffff, RZ, 0xc0, !PT ;  /* 0x7fffffff0bff7812 */ /* 0x000fe2000780c0ff */
[----:B------:R-:W-:-:S06]  /*09e0*/  IMAD.MOV.U32 R21, RZ, RZ, 0x7ff00000 ;  /* 0x7ff00000ff157424 */ /* 0x000fcc00078e00ff */
[----:B------:R-:W-:-:S10]  /*09f0*/  DFMA R20, R10, R20, +INF ;  /* 0x7ff000000a14742b */ /* 0x000fd40000000014 */
[----:B------:R-:W-:Y:S02]  /*0a00*/  FSEL R10, R20, RZ, P0 ;  /* 0x000000ff140a7208 */ /* 0x000fe40000000000 */
[----:B------:R-:W-:-:S07]  /*0a10*/  FSEL R11, R21, -QNAN , P0 ;  /* 0xfff00000150b7808 */ /* 0x000fce0000000000 */
.L_x_6:
[----:B------:R-:W-:Y:S05]  /*0a20*/  BSYNC.RECONVERGENT B1 ;  /* 0x0000000000017941 */ /* 0x000fea0003800200 */
.L_x_4:
[----:B------:R-:W-:Y:S01]  /*0a30*/  IMAD.MOV.U32 R24, RZ, RZ, 0x652b82fe ;  /* 0x652b82feff187424 */ /* 0x000fe200078e00ff */
[----:B------:R-:W-:Y:S01]  /*0a40*/  UMOV UR26, 0xfefa39ef ;  /* 0xfefa39ef001a7882 */ /* 0x000fe20000000000 */
[----:B------:R-:W-:Y:S01]  /*0a50*/  IMAD.MOV.U32 R25, RZ, RZ, 0x3ff71547 ;  /* 0x3ff71547ff197424 */ /* 0x000fe200078e00ff */
[----:B------:R-:W-:Y:S01]  /*0a60*/  UMOV UR27, 0x3fe62e42 ;  /* 0x3fe62e42001b7882 */ /* 0x000fe20000000000 */
[----:B------:R-:W-:Y:S01]  /*0a70*/  UMOV UR6, 0x3b39803f ;  /* 0x3b39803f00067882 */ /* 0x000fe20000000000 */
[----:B------:R-:W-:Y:S01]  /*0a80*/  UMOV UR7, 0x3c7abc9e ;  /* 0x3c7abc9e00077882 */ /* 0x000fe20000000000 */
[----:B------:R-:W-:Y:S01]  /*0a90*/  UMOV UR8, 0x69ce2bdf ;  /* 0x69ce2bdf00087882 */ /* 0x000fe20000000000 */
[----:B------:R-:W-:Y:S01]  /*0aa0*/  UMOV UR9, 0x3e5ade15 ;  /* 0x3e5ade1500097882 */ /* 0x000fe20000000000 */
[----:B------:R-:W-:Y:S01]  /*0ab0*/  DFMA R22, R6, R24, 6.75539944105574400000e+15 ;  /* 0x433800000616742b */ /* 0x000fe20000000018 */
[----:B------:R-:W-:Y:S01]  /*0ac0*/  UMOV UR10, 0x62401315 ;  /* 0x62401315000a7882 */ /* 0x000fe20000000000 */
[----:B------:R-:W-:Y:S01]  /*0ad0*/  UMOV UR11, 0x3ec71dee ;  /* 0x3ec71dee000b7882 */ /* 0x000fe20000000000 */
[----:B------:R-:W-:Y:S01]  /*0ae0*/  UMOV UR12, 0x7c89eb71 ;  /* 0x7c89eb71000c7882 */ /* 0x000fe20000000000 */
[----:B------:R-:W-:Y:S01]  /*0af0*/  UMOV UR13, 0x3efa0199 ;  /* 0x3efa0199000d7882 */ /* 0x000fe20000000000 */
[----:B------:R-:W-:Y:S01]  /*0b00*/  UMOV UR14, 0x14761f65 ;  /* 0x14761f65000e7882 */ /* 0x000fe20000000000 */
[----:B------:R-:W-:Y:S01]  /*0b10*/  UMOV UR15, 0x3f2a01a0 ;  /* 0x3f2a01a0000f7882 */ /* 0x000fe20000000000 */
[----:B------:R-:W-:Y:S01]  /*0b20*/  UMOV UR16, 0x1852b7af ;  /* 0x1852b7af00107882 */ /* 0x000fe20000000000 */
[----:B------:R-:W-:Y:S01]  /*0b30*/  DADD R26, R22, -6.75539944105574400000e+15 ;  /* 0xc3380000161a7429 */ /* 0x000fe20000000000 */
[----:B------:R-:W-:Y:S01]  /*0b40*/  UMOV UR17, 0x3f56c16c ;  /* 0x3f56c16c00117882 */ /* 0x000fe20000000000 */
[----:B------:R-:W-:Y:S01]  /*0b50*/  UMOV UR18, 0x11122322 ;  /* 0x1112232200127882 */ /* 0x000fe20000000000 */
[----:B------:R-:W-:Y:S01]  /*0b60*/  UMOV UR19, 0x3f811111 ;  /* 0x3f81111100137882 */ /* 0x000fe20000000000 */
[----:B------:R-:W-:Y:S01]  /*0b70*/  UMOV UR20, 0x555502a1 ;  /* 0x555502a100147882 */ /* 0x000fe20000000000 */
[----:B------:R-:W-:Y:S01]  /*0b80*/  UMOV UR21, 0x3fa55555 ;  /* 0x3fa5555500157882 */ /* 0x000fe20000000000 */
[----:B------:R-:W-:Y:S01]  /*0b90*/  UMOV UR22, 0x55555511 ;  /* 0x5555551100167882 */ /* 0x000fe20000000000 */
[----:B------:R-:W-:Y:S01]  /*0ba0*/  UMOV UR23, 0x3fc55555 ;  /* 0x3fc5555500177882 */ /* 0x000fe20000000000 */
[--C-:B------:R-:W-:Y:S01]  /*0bb0*/  DFMA R20, R26, -UR26, R6.reuse ;  /* 0x8000001a1a147c2b */ /* 0x100fe20008000006 */
[----:B------:R-:W-:Y:S01]  /*0bc0*/  UMOV UR24, 0xb ;  /* 0x0000000b00187882 */ /* 0x000fe20000000000 */
[----:B------:R-:W-:Y:S01]  /*0bd0*/  UMOV UR25, 0x3fe00000 ;  /* 0x3fe0000000197882 */ /* 0x000fe20000000000 */
[----:B------:R-:W-:Y:S01]  /*0be0*/  DFMA R10, R10, R4, R6 ;  /* 0x000000040a0a722b */ /* 0x000fe20000000006 */
[----:B------:R-:W-:-:S04]  /*0bf0*/  FSETP.GEU.AND P0, PT, |R7|, 4.1917929649353027344, PT ;  /* 0x4086232b0700780b */ /* 0x000fc80003f0e200 */
[----:B------:R-:W-:Y:S01]  /*0c00*/  DFMA R26, R26, -UR6, R20 ;  /* 0x800000061a1a7c2b */ /* 0x000fe20008000014 */
[----:B------:R-:W-:Y:S02]  /*0c10*/  IMAD.MOV.U32 R20, RZ, RZ, -0x35dec16 ;  /* 0xfca213eaff147424 */ /* 0x000fe400078e00ff */
[----:B------:R-:W-:Y:S01]  /*0c20*/  DFMA R24, R10, R24, 6.75539944105574400000e+15 ;  /* 0x433800000a18742b */ /* 0x000fe20000000018 */
[----:B------:R-:W-:-:S06]  /*0c30*/  IMAD.MOV.U32 R21, RZ, RZ, 0x3e928af3 ;  /* 0x3e928af3ff157424 */ /* 0x000fcc00078e00ff */
[----:B------:R-:W-:-:S08]  /*0c40*/  DFMA R28, R26, UR8, R20 ;  /* 0x000000081a1c7c2b */ /* 0x000fd00008000014 */
[----:B------:R-:W-:-:S08]  /*0c50*/  DFMA R28, R26, R28, UR10 ;  /* 0x0000000a1a1c7e2b */ /* 0x000fd0000800001c */
[----:B------:R-:W-:-:S08]  /*0c60*/  DFMA R28, R26, R28, UR12 ;  /* 0x0000000c1a1c7e2b */ /* 0x000fd0000800001c */
[----:B------:R-:W-:-:S08]  /*0c70*/  DFMA R28, R26, R28, UR14 ;  /* 0x0000000e1a1c7e2b */ /* 0x000fd0000800001c */
[----:B------:R-:W-:-:S08]  /*0c80*/  DFMA R28, R26, R28, UR16 ;  /* 0x000000101a1c7e2b */ /* 0x000fd0000800001c */
[----:B------:R-:W-:-:S08]  /*0c90*/  DFMA R28, R26, R28, UR18 ;  /* 0x000000121a1c7e2b */ /* 0x000fd0000800001c */
[----:B------:R-:W-:-:S08]  /*0ca0*/  DFMA R28, R26, R28, UR20 ;  /* 0x000000141a1c7e2b */ /* 0x000fd0000800001c */
[----:B------:R-:W-:-:S08]  /*0cb0*/  DFMA R28, R26, R28, UR22 ;  /* 0x000000161a1c7e2b */ /* 0x000fd0000800001c */
[----:B------:R-:W-:-:S08]  /*0cc0*/  DFMA R28, R26, R28, UR24 ;  /* 0x000000181a1c7e2b */ /* 0x000fd0000800001c */
[----:B------:R-:W-:-:S08]  /*0cd0*/  DFMA R28, R26, R28, 1 ;  /* 0x3ff000001a1c742b */ /* 0x000fd0000000001c */
[----:B------:R-:W-:Y:S02]  /*0ce0*/  DFMA R30, R26, R28, 1 ;  /* 0x3ff000001a1e742b */ /* 0x000fe4000000001c */
[----:B------:R-:W-:-:S08]  /*0cf0*/  DADD R28, R24, -6.75539944105574400000e+15 ;  /* 0xc3380000181c7429 */ /* 0x000fd00000000000 */
[----:B------:R-:W-:Y:S01]  /*0d00*/  IMAD R27, R22, 0x100000, R31 ;  /* 0x00100000161b7824 */ /* 0x000fe200078e021f */
[----:B------:R-:W-:Y:S01]  /*0d10*/  MOV R26, R30 ;  /* 0x0000001e001a7202 */ /* 0x000fe20000000f00 */
[----:B------:R-:W-:Y:S06]  /*0d20*/  @!P0 BRA `(.L_x_7) ;  /* 0x0000000000348947 */ /* 0x000fec0003800000 */
[----:B------:R-:W-:Y:S01]  /*0d30*/  FSETP.GEU.AND P1, PT, |R7|, 4.2275390625, PT ;  /* 0x408748000700780b */ /* 0x000fe20003f2e200 */
[C---:B------:R-:W-:Y:S02]  /*0d40*/  DADD R26, R6.reuse, +INF ;  /* 0x7ff00000061a7429 */ /* 0x040fe40000000000 */
[----:B------:R-:W-:-:S08]  /*0d50*/  DSETP.GEU.AND P0, PT, R6, RZ, PT ;  /* 0x000000ff0600722a */ /* 0x000fd00003f0e000 */
[----:B------:R-:W-:Y:S02]  /*0d60*/  FSEL R26, R26, RZ, P0 ;  /* 0x000000ff1a1a7208 */ /* 0x000fe40000000000 */
[----:B------:R-:W-:Y:S01]  /*0d70*/  FSEL R27, R27, RZ, P0 ;  /* 0x000000ff1b1b7208 */ /* 0x000fe20000000000 */
[----:B------:R-:W-:Y:S06]  /*0d80*/  @P1 BRA `(.L_x_7) ;  /* 0x00000000001c1947 */ /* 0x000fec0003800000 */
[----:B------:R-:W-:Y:S01]  /*0d90*/  LEA.HI R0, R22, R22, RZ, 0x1 ;  /* 0x0000001616007211 */ /* 0x000fe200078f08ff */
[----:B------:R-:W-:-:S03]  /*0da0*/  IMAD.MOV.U32 R26, RZ, RZ, RZ ;  /* 0x000000ffff1a7224 */ /* 0x000fc600078e00ff */
[----:B------:R-:W-:-:S05]  /*0db0*/  SHF.R.S32.HI R3, RZ, 0x1, R0 ;  /* 0x00000001ff037819 */ /* 0x000fca0000011400 */
[----:B------:R-:W-:Y:S02]  /*0dc0*/  IMAD.IADD R22, R22, 0x1, -R3 ;  /* 0x0000000116167824 */ /* 0x000fe400078e0a03 */
[----:B------:R-:W-:-:S03]  /*0dd0*/  IMAD R31, R3, 0x100000, R31 ;  /* 0x00100000031f7824 */ /* 0x000fc600078e021f */
[----:B------:R-:W-:-:S06]  /*0de0*/  LEA R27, R22, 0x3ff00000, 0x14 ;  /* 0x3ff00000161b7811 */ /* 0x000fcc00078ea0ff */
[----:B------:R-:W-:-:S11]  /*0df0*/  DMUL R26, R30, R26 ;  /* 0x0000001a1e1a7228 */ /* 0x000fd60000000000 */
.L_x_7:
[----:B------:R-:W-:Y:S01]  /*0e00*/  DFMA R6, R28, -UR26, R10 ;  /* 0x8000001a1c067c2b */ /* 0x000fe2000800000a */
[----:B------:R-:W-:Y:S01]  /*0e10*/  FSETP.GEU.AND P4, PT, |R11|, 4.1917929649353027344, PT ;  /* 0x4086232b0b00780b */ /* 0x000fe20003f8e200 */
[----:B------:R-:W-:Y:S01]  /*0e20*/  DADD R8, R8, -1.5 ;  /* 0xbff8000008087429 */ /* 0x000fe20000000000 */
[----:B------:R-:W-:Y:S01]  /*0e30*/  BSSY.RECONVERGENT B1, `(.L_x_8) ;  /* 0x0000028000017945 */ /* 0x000fe20003800200 */
[----:B------:R-:W-:-:S04]  /*0e40*/  DSETP.NEU.AND P2, PT, R14, RZ, PT ;  /* 0x000000ff0e00722a */ /* 0x000fc80003f4d000 */
[----:B------:R-:W-:-:S04]  /*0e50*/  DFMA R6, R28, -UR6, R6 ;  /* 0x800000061c067c2b */ /* 0x000fc80008000006 */
[----:B------:R-:W-:Y:S02]  /*0e60*/  SHF.R.U32.HI R0, RZ, 0x14, R9 ;  /* 0x00000014ff007819 */ /* 0x000fe40000011609 */
[----:B------:R-:W-:Y:S02]  /*0e70*/  ISETP.GE.OR P3, PT, R9, RZ, P2 ;  /* 0x000000ff0900720c */ /* 0x000fe40001766670 */
[----:B------:R-:W-:Y:S01]  /*0e80*/  DFMA R20, R6, UR8, R20 ;  /* 0x0000000806147c2b */ /* 0x000fe20008000014 */
[----:B------:R-:W-:-:S05]  /*0e90*/  LOP3.LUT R0, R0, 0x7ff, RZ, 0xc0, !PT ;  /* 0x000007ff00007812 */ /* 0x000fca00078ec0ff */
[----:B------:R-:W-:Y:S02]  /*0ea0*/  VIADD R3, R0, 0xfffffc0c ;  /* 0xfffffc0c00037836 */ /* 0x000fe40000000000 */
[----:B------:R-:W-:-:S03]  /*0eb0*/  DFMA R20, R6, R20, UR10 ;  /* 0x0000000a06147e2b */ /* 0x000fc60008000014 */
[CC--:B------:R-:W-:Y:S02]  /*0ec0*/  SHF.L.U32 R0, R8.reuse, R3.reuse, RZ ;  /* 0x0000000308007219 */ /* 0x0c0fe400000006ff */
[----:B------:R-:W-:Y:S02]  /*0ed0*/  SHF.L.U64.HI R3, R8, R3, R9 ;  /* 0x0000000308037219 */ /* 0x000fe40000010209 */
[----:B------:R-:W-:Y:S01]  /*0ee0*/  ISETP.NE.U32.AND P0, PT, R0, RZ, PT ;  /* 0x000000ff0000720c */ /* 0x000fe20003f05070 */
[----:B------:R-:W-:-:S03]  /*0ef0*/  DFMA R20, R6, R20, UR12 ;  /* 0x0000000c06147e2b */ /* 0x000fc60008000014 */
[----:B------:R-:W-:-:S04]  /*0f00*/  ISETP.NE.AND.EX P0, PT, R3, -0x80000000, PT, P0 ;  /* 0x800000000300780c */ /* 0x000fc80003f05300 */
[----:B------:R-:W-:Y:S01]  /*0f10*/  PLOP3.LUT P1, PT, P0, PT, PT, 0x8, 0x80 ;  /* 0x000000000080781c */ /* 0x000fe2000072e170 */
[----:B------:R-:W-:-:S08]  /*0f20*/  DFMA R20, R6, R20, UR14 ;  /* 0x0000000e06147e2b */ /* 0x000fd00008000014 */
[----:B------:R-:W-:Y:S02]  /*0f30*/  DFMA R20, R6, R20, UR16 ;  /* 0x0000001006147e2b */ /* 0x000fe40008000014 */
[----:B------:R-:W-:-:S06]  /*0f40*/  @!P2 DSETP.NEU.AND P1, PT, |R8|, 0.5, !P0 ;  /* 0x3fe000000800a42a */ /* 0x000fcc000472d200 */
[----:B------:R-:W-:Y:S01]  /*0f50*/  DFMA R20, R6, R20, UR18 ;  /* 0x0000001206147e2b */ /* 0x000fe20008000014 */
[----:B------:R-:W-:-:S07]  /*0f60*/  @!P2 SEL R28, R15, RZ, P1 ;  /* 0x000000ff0f1ca207 */ /* 0x000fce0000800000 */
[----:B------:R-:W-:-:S08]  /*0f70*/  DFMA R20, R6, R20, UR20 ;  /* 0x0000001406147e2b */ /* 0x000fd00008000014 */
[----:B------:R-:W-:-:S08]  /*0f80*/  DFMA R20, R6, R20, UR22 ;  /* 0x0000001606147e2b */ /* 0x000fd00008000014 */
[----:B------:R-:W-:-:S08]  /*0f90*/  DFMA R20, R6, R20, UR24 ;  /* 0x0000001806147e2b */ /* 0x000fd00008000014 */
[----:B------:R-:W-:-:S08]  /*0fa0*/  DFMA R20, R6, R20, 1 ;  /* 0x3ff000000614742b */ /* 0x000fd00000000014 */
[----:B------:R-:W-:-:S10]  /*0fb0*/  DFMA R20, R6, R20, 1 ;  /* 0x3ff000000614742b */ /* 0x000fd40000000014 */
[----:B------:R-:W-:Y:S02]  /*0fc0*/  IMAD R7, R24, 0x100000, R21 ;  /* 0x0010000018077824 */ /* 0x000fe400078e0215 */
[----:B------:R-:W-:Y:S01]  /*0fd0*/  IMAD.MOV.U32 R6, RZ, RZ, R20 ;  /* 0x000000ffff067224 */ /* 0x000fe200078e0014 */
[----:B------:R-:W-:Y:S06]  /*0fe0*/  @!P4 BRA `(.L_x_9) ;  /* 0x000000000030c947 */ /* 0x000fec0003800000 */
[----:B------:R-:W-:Y:S01]  /*0ff0*/  FSETP.GEU.AND P4, PT, |R11|, 4.2275390625, PT ;  /* 0x408748000b00780b */ /* 0x000fe20003f8e200 */
[C---:B------:R-:W-:Y:S02]  /*1000*/  DADD R6, R10.reuse, +INF ;  /* 0x7ff000000a067429 */ /* 0x040fe40000000000 */
[----:B------:R-:W-:-:S08]  /*1010*/  DSETP.GEU.AND P0, PT, R10, RZ, PT ;  /* 0x000000ff0a00722a */ /* 0x000fd00003f0e000 */
[----:B------:R-:W-:Y:S02]  /*1020*/  FSEL R6, R6, RZ, P0 ;  /* 0x000000ff06067208 */ /* 0x000fe40000000000 */
[----:B------:R-:W-:Y:S02]  /*1030*/  @!P4 LEA.HI R0, R24, R24, RZ, 0x1 ;  /* 0x000000181800c211 */ /* 0x000fe400078f08ff */
[----:B------:R-:W-:Y:S02]  /*1040*/  FSEL R7, R7, RZ, P0 ;  /* 0x000000ff07077208 */ /* 0x000fe40000000000 */
[----:B------:R-:W-:-:S05]  /*1050*/  @!P4 SHF.R.S32.HI R3, RZ, 0x1, R0 ;  /* 0x00000001ff03c819 */ /* 0x000fca0000011400 */
[----:B------:R-:W-:Y:S02]  /*1060*/  @!P4 IMAD.IADD R22, R24, 0x1, -R3 ;  /* 0x000000011816c824 */ /* 0x000fe400078e0a03 */
[----:B------:R-:W-:-:S03]  /*1070*/  @!P4 IMAD R21, R3, 0x100000, R21 ;  /* 0x001000000315c824 */ /* 0x000fc600078e0215 */
[----:B------:R-:W-:Y:S01]  /*1080*/  @!P4 LEA R23, R22, 0x3ff00000, 0x14 ;  /* 0x3ff000001617c811 */ /* 0x000fe200078ea0ff */
[----:B------:R-:W-:-:S06]  /*1090*/  @!P4 IMAD.MOV.U32 R22, RZ, RZ, RZ ;  /* 0x000000ffff16c224 */ /* 0x000fcc00078e00ff */
[----:B------:R-:W-:-:S11]  /*10a0*/  @!P4 DMUL R6, R20, R22 ;  /* 0x000000161406c228 */ /* 0x000fd60000000000 */
.L_x_9:
[----:B------:R-:W-:Y:S05]  /*10b0*/  BSYNC.RECONVERGENT B1 ;  /* 0x0000000000017941 */ /* 0x000fea0003800200 */
.L_x_8:
[----:B------:R-:W-:Y:S01]  /*10c0*/  @!P3 LOP3.LUT R28, R28, 0x7ff00000, RZ, 0xfc, !PT ;  /* 0x7ff000001c1cb812 */ /* 0x000fe200078efcff */
[----:B------:R-:W-:Y:S01]  /*10d0*/  BSSY.RECONVERGENT B1, `(.L_x_10) ;  /* 0x0000017000017945 */ /* 0x000fe20003800200 */
[----:B------:R-:W-:Y:S01]  /*10e0*/  DMUL R4, R26, R4 ;  /* 0x000000041a047228 */ /* 0x000fe20000000000 */
[----:B------:R-:W-:Y:S02]  /*10f0*/  @!P2 IMAD.MOV.U32 R20, RZ, RZ, RZ ;  /* 0x000000ffff14a224 */ /* 0x000fe400078e00ff */
[----:B------:R-:W-:Y:S01]  /*1100*/  @!P2 IMAD.MOV.U32 R21, RZ, RZ, R28 ;  /* 0x000000ffff15a224 */ /* 0x000fe200078e001c */
[----:B------:R-:W-:Y:S07]  /*1110*/  @!P2 BRA `(.L_x_11) ;  /* 0x000000000048a947 */ /* 0x000fee0003800000 */
[----:B------:R-:W-:Y:S01]  /*1120*/  DADD R20, -RZ, |R14| ;  /* 0x00000000ff147229 */ /* 0x000fe2000000050e */
[----:B------:R-:W-:Y:S01]  /*1130*/  BSSY.RECONVERGENT B2, `(.L_x_12) ;  /* 0x0000006000027945 */ /* 0x000fe20003800200 */
[----:B------:R-:W-:Y:S01]  /*1140*/  MOV R36, R8 ;  /* 0x0000000800247202 */ /* 0x000fe20000000f00 */
[----:B------:R-:W-:Y:S01]  /*1150*/  IMAD.MOV.U32 R3, RZ, RZ, R9 ;  /* 0x000000ffff037224 */ /* 0x000fe200078e0009 */
[----:B------:R-:W-:-:S06]  /*1160*/  MOV R0, 0x1190 ;  /* 0x0000119000007802 */ /* 0x000fcc0000000f00 */
[----:B------:R-:W-:-:S07]  /*1170*/  IMAD.MOV.U32 R37, RZ, RZ, R21 ;  /* 0x000000ffff257224 */ /* 0x000fce00078e0015 */
[----:B------:R-:W-:Y:S05]  /*1180*/  CALL.REL.NOINC `($_Z6IpatiaPdS_dddddddd$__internal_accurate_pow) ;  /* 0x0000004800687944 */ /* 0x000fea0003c00000 */
[----:B------:R-:W-:Y:S05]  /*1190*/  BSYNC.RECONVERGENT B2 ;  /* 0x0000000000027941 */ /* 0x000fea0003800200 */
.L_x_12:
[----:B------:R-:W0:Y:S01]  /*11a0*/  FRND.F64.TRUNC R22, R8 ;  /* 0x0000000800167313 */ /* 0x000e22000030d800 */
[----:B------:R-:W-:Y:S01]  /*11b0*/  DADD R24, -RZ, -R20 ;  /* 0x00000000ff187229 */ /* 0x000fe20000000914 */
[----:B------:R-:W-:-:S09]  /*11c0*/  ISETP.GE.AND P2, PT, R15, RZ, PT ;  /* 0x000000ff0f00720c */ /* 0x000fd20003f46270 */
[-C--:B------:R-:W-:Y:S02]  /*11d0*/  FSEL R3, R24, R20.reuse, P1 ;  /* 0x0000001418037208 */ /* 0x080fe40000800000 */
[-C--:B------:R-:W-:Y:S01]  /*11e0*/  FSEL R24, R25, R21.reuse, P1 ;  /* 0x0000001519187208 */ /* 0x080fe20000800000 */
[----:B0-----:R-:W-:Y:S01]  /*11f0*/  DSETP.NEU.AND P0, PT, R8, R22, PT ;  /* 0x000000160800722a */ /* 0x001fe20003f0d000 */
[----:B------:R-:W-:Y:S02]  /*1200*/  FSEL R20, R3, R20, !P2 ;  /* 0x0000001403147208 */ /* 0x000fe40005000000 */
[----:B------:R-:W-:-:S11]  /*1210*/  FSEL R21, R24, R21, !P2 ;  /* 0x0000001518157208 */ /* 0x000fd60005000000 */
[----:B------:R-:W-:Y:S02]  /*1220*/  @P0 FSEL R20, R20, RZ, P2 ;  /* 0x000000ff14140208 */ /* 0x000fe40001000000 */
[----:B------:R-:W-:-:S07]  /*1230*/  @P0 FSEL R21, R21, -QNAN , P2 ;  /* 0xfff8000015150808 */ /* 0x000fce0001000000 */
.L_x_11:
[----:B------:R-:W-:Y:S05]  /*1240*/  BSYNC.RECONVERGENT B1 ;  /* 0x0000000000017941 */ /* 0x000fea0003800200 */
.L_x_10:
[----:B------:R-:W-:Y:S01]  /*1250*/  DADD R22, R14, R8 ;  /* 0x000000000e167229 */ /* 0x000fe20000000008 */
[----:B------:R-:W-:Y:S09]  /*1260*/  BSSY.RECONVERGENT B1, `(.L_x_13) ;  /* 0x000001a000017945 */ /* 0x000ff20003800200 */
[----:B------:R-:W-:-:S04]  /*1270*/  LOP3.LUT R22, R23, 0x7ff00000, RZ, 0xc0, !PT ;  /* 0x7ff0000017167812 */ /* 0x000fc800078ec0ff */
[----:B------:R-:W-:-:S13]  /*1280*/  ISETP.NE.AND P0, PT, R22, 0x7ff00000, PT ;  /* 0x7ff000001600780c */ /* 0x000fda0003f05270 */
[----:B------:R-:W-:Y:S05]  /*1290*/  @P0 BRA `(.L_x_14) ;  /* 0x0000000000580947 */ /* 0x000fea0003800000 */
[----:B------:R-:W-:-:S14]  /*12a0*/  DSETP.NAN.AND P0, PT, R14, R8, PT ;  /* 0x000000080e00722a */ /* 0x000fdc0003f08000 */
[----:B------:R-:W-:Y:S01]  /*12b0*/  @P0 DADD R20, R14, R8 ;  /* 0x000000000e140229 */ /* 0x000fe20000000008 */
[----:B------:R-:W-:Y:S10]  /*12c0*/  @P0 BRA `(.L_x_14) ;  /* 0x00000000004c0947 */ /* 0x000ff40003800000 */
[----:B------:R-:W-:-:S14]  /*12d0*/  DSETP.NEU.AND P0, PT, |R8|, +INF , PT ;  /* 0x7ff000000800742a */ /* 0x000fdc0003f0d200 */
[----:B------:R-:W-:Y:S05]  /*12e0*/  @P0 BRA `(.L_x_15) ;  /* 0x0000000000180947 */ /* 0x000fea0003800000 */
[----:B------:R-:W-:Y:S01]  /*12f0*/  ISETP.GE.AND P1, PT, R9, RZ, PT ;  /* 0x000000ff0900720c */ /* 0x000fe20003f26270 */
[----:B------:R-:W-:Y:S01]  /*1300*/  DSETP.GT.AND P0, PT, |R14|, 1, PT ;  /* 0x3ff000000e00742a */ /* 0x000fe20003f04200 */
[----:B------:R-:W-:-:S05]  /*1310*/  IMAD.MOV.U32 R20, RZ, RZ, RZ ;  /* 0x000000ffff147224 */ /* 0x000fca00078e00ff */
[----:B------:R-:W-:-:S06]  /*1320*/  SEL R21, RZ, 0x7ff00000, !P0 ;  /* 0x7ff00000ff157807 */ /* 0x000fcc0004000000 */
[----:B------:R-:W-:Y:S01]  /*1330*/  @!P1 LOP3.LUT R21, R21, 0x7ff00000, RZ, 0x3c, !PT ;  /* 0x7ff0000015159812 */ /* 0x000fe200078e3cff */
[----:B------:R-:W-:Y:S06]  /*1340*/  BRA `(.L_x_14) ;  /* 0x00000000002c7947 */ /* 0x000fec0003800000 */
.L_x_15:
[----:B------:R-:W-:-:S14]  /*1350*/  DSETP.NEU.AND P0, PT, |R14|, +INF , PT ;  /* 0x7ff000000e00742a */ /* 0x000fdc0003f0d200 */
[----:B------:R-:W-:Y:S05]  /*1360*/  @P0 BRA `(.L_x_14) ;  /* 0x0000000000240947 */ /* 0x000fea0003800000 */
[C---:B------:R-:W-:Y:S01]  /*1370*/  ISETP.GE.AND P0, PT, R9.reuse, RZ, PT ;  /* 0x000000ff0900720c */ /* 0x040fe20003f06270 */
[----:B------:R-:W-:Y:S01]  /*1380*/  IMAD.MOV.U32 R20, RZ, RZ, RZ ;  /* 0x000000ffff147224 */ /* 0x000fe200078e00ff */
[----:B------:R-:W-:Y:S02]  /*1390*/  LOP3.LUT R0, R9, 0x7fffffff, RZ, 0xc0, !PT ;  /* 0x7fffffff09007812 */ /* 0x000fe400078ec0ff */
[----:B------:R-:W-:Y:S02]  /*13a0*/  SEL R21, RZ, 0x7ff00000, !P0 ;  /* 0x7ff00000ff157807 */ /* 0x000fe40004000000 */
[----:B------:R-:W-:Y:S02]  /*13b0*/  ISETP.GE.AND P2, PT, R15, RZ, PT ;  /* 0x000000ff0f00720c */ /* 0x000fe40003f46270 */
[----:B------:R-:W-:Y:S01]  /*13c0*/  ISETP.NE.AND P0, PT, R0, 0x3fe00000, PT ;  /* 0x3fe000000000780c */ /* 0x000fe20003f05270 */
[----:B------:R-:W-:-:S05]  /*13d0*/  VIADD R0, R21, 0x80000000 ;  /* 0x8000000015007836 */ /* 0x000fca0000000000 */
[----:B------:R-:W-:-:S05]  /*13e0*/  SEL R0, R0, R21, P0 ;  /* 0x0000001500007207 */ /* 0x000fca0000000000 */
[----:B------:R-:W-:-:S07]  /*13f0*/  @!P2 SEL R21, R0, R21, P1 ;  /* 0x000000150015a207 */ /* 0x000fce0000800000 */
.L_x_14:
[----:B------:R-:W-:Y:S05]  /*1400*/  BSYNC.RECONVERGENT B1 ;  /* 0x0000000000017941 */ /* 0x000fea0003800200 */
.L_x_13:
[----:B------:R-:W0:Y:S01]  /*1410*/  MUFU.RCP64H R23, R17 ;  /* 0x0000001100177308 */ /* 0x000e220000001800 */
[----:B------:R-:W-:Y:S01]  /*1420*/  IMAD.MOV.U32 R22, RZ, RZ, 0x1 ;  /* 0x00000001ff167424 */ /* 0x000fe200078e00ff */
[----:B------:R-:W-:Y:S01]  /*1430*/  DSETP.NEU.AND P0, PT, R14, 1, PT ;  /* 0x3ff000000e00742a */ /* 0x000fe20003f0d000 */
[----:B------:R-:W-:Y:S01]  /*1440*/  BSSY.RECONVERGENT B1, `(.L_x_16) ;  /* 0x000001b000017945 */ /* 0x000fe20003800200 */
[----:B------:R-:W-:-:S04]  /*1450*/  DSETP.NEU.AND P1, PT, R8, RZ, PT ;  /* 0x000000ff0800722a */ /* 0x000fc80003f2d000 */
[----:B------:R-:W-:Y:S02]  /*1460*/  FSEL R8, R20, RZ, P0 ;  /* 0x000000ff14087208 */ /* 0x000fe40000000000 */
[----:B------:R-:W-:Y:S02]  /*1470*/  FSEL R20, R21, 1.875, P0 ;  /* 0x3ff0000015147808 */ /* 0x000fe40000000000 */
[----:B------:R-:W-:Y:S02]  /*1480*/  FSEL R8, R8, RZ, P1 ;  /* 0x000000ff08087208 */ /* 0x000fe40000800000 */
[----:B------:R-:W-:Y:S01]  /*1490*/  FSEL R9, R20, 1.875, P1 ;  /* 0x3ff0000014097808 */ /* 0x000fe20000800000 */
[----:B0-----:R-:W-:-:S08]  /*14a0*/  DFMA R14, -R16, R22, 1 ;  /* 0x3ff00000100e742b */ /* 0x001fd00000000116 */
[----:B------:R-:W-:-:S08]  /*14b0*/  DFMA R14, R14, R14, R14 ;  /* 0x0000000e0e0e722b */ /* 0x000fd0000000000e */
[----:B------:R-:W-:Y:S02]  /*14c0*/  DFMA R22, R22, R14, R22 ;  /* 0x0000000e1616722b */ /* 0x000fe40000000016 */
[----:B------:R-:W-:-:S06]  /*14d0*/  DMUL R14, R4, R8 ;  /* 0x00000008040e7228 */ /* 0x000fcc0000000000 */
[----:B------:R-:W-:Y:S02]  /*14e0*/  DFMA R20, -R16, R22, 1 ;  /* 0x3ff000001014742b */ /* 0x000fe40000000116 */
[----:B------:R-:W-:-:S06]  /*14f0*/  DFMA R14, R4, R8, R14 ;  /* 0x00000008040e722b */ /* 0x000fcc000000000e */
[----:B------:R-:W-:Y:S02]  /*1500*/  DFMA R20, R22, R20, R22 ;  /* 0x000000141614722b */ /* 0x000fe40000000016 */
[----:B------:R-:W-:-:S08]  /*1510*/  DMUL R14, R12, R14 ;  /* 0x0000000e0c0e7228 */ /* 0x000fd00000000000 */
[----:B------:R-:W-:Y:S02]  /*1520*/  DMUL R4, R20, R14 ;  /* 0x0000000e14047228 */ /* 0x000fe40000000000 */
[----:B------:R-:W-:-:S06]  /*1530*/  FSETP.GEU.AND P1, PT, |R15|, 6.5827683646048100446e-37, PT ;  /* 0x036000000f00780b */ /* 0x000fcc0003f2e200 */
[----:B------:R-:W-:-:S08]  /*1540*/  DFMA R8, -R16, R4, R14 ;  /* 0x000000041008722b */ /* 0x000fd0000000010e */
[----:B------:R-:W-:-:S10]  /*1550*/  DFMA R4, R20, R8, R4 ;  /* 0x000000081404722b */ /* 0x000fd40000000004 */
[----:B------:R-:W-:-:S05]  /*1560*/  FFMA R0, RZ, R17, R5 ;  /* 0x00000011ff007223 */ /* 0x000fca0000000005 */
[----:B------:R-:W-:-:S13]  /*1570*/  FSETP.GT.AND P0, PT, |R0|, 1.469367938527859385e-39, PT ;  /* 0x001000000000780b */ /* 0x000fda0003f04200 */
[----:B------:R-:W-:Y:S05]  /*1580*/  @P0 BRA P1, `(.L_x_17) ;  /* 0x0000000000180947 */ /* 0x000fea0000800000 */
[----:B------:R-:W-:Y:S01]  /*1590*/  IMAD.MOV.U32 R8, RZ, RZ, R16 ;  /* 0x000000ffff087224 */ /* 0x000fe200078e0010 */
[----:B------:R-:W-:Y:S01]  /*15a0*/  MOV R0, 0x15d0 ;  /* 0x000015d000007802 */ /* 0x000fe20000000f00 */
[----:B------:R-:W-:-:S07]  /*15b0*/  IMAD.MOV.U32 R21, RZ, RZ, R17 ;  /* 0x000000ffff157224 */ /* 0x000fce00078e0011 */
[----:B------:R-:W-:Y:S05]  /*15c0*/  CALL.REL.NOINC `($__internal_0_$__cuda_sm20_div_rn_f64_full) ;  /* 0x0000003c003c7944 */ /* 0x000fea0003c00000 */
[----:B------:R-:W-:Y:S02]  /*15d0*/  IMAD.MOV.U32 R4, RZ, RZ, R8 ;  /* 0x000000ffff047224 */ /* 0x000fe400078e0008 */
[----:B------:R-:W-:-:S07]  /*15e0*/  IMAD.MOV.U32 R5, RZ, RZ, R9 ;  /* 0x000000ffff057224 */ /* 0x000fce00078e0009 */
.L_x_17:
[----:B------:R-:W-:Y:S05]  /*15f0*/  BSYNC.RECONVERGENT B1 ;  /* 0x0000000000017941 */ /* 0x000fea0003800200 */
.L_x_16:
[----:B------:R-:W0:Y:S01]  /*1600*/  LDCU.64 UR6, c[0x0][0x3a8] ;  /* 0x00007500ff0677ac */ /* 0x000e220008000a00 */
[----:B------:R-:W-:Y:S01]  /*1610*/  BSSY.RECONVERGENT B1, `(.L_x_18) ;  /* 0x0000019000017945 */ /* 0x000fe20003800200 */
[----:B0-----:R-:W-:Y:S01]  /*1620*/  DFMA R8, R6, UR6, -R4 ;  /* 0x0000000606087c2b */ /* 0x001fe20008000804 */
[----:B------:R-:W0:Y:S01]  /*1630*/  LDCU.64 UR6, c[0x0][0x3b8] ;  /* 0x00007700ff0677ac */ /* 0x000e220008000a00 */
[----:B------:R-:W-:-:S04]  /*1640*/  IMAD.MOV.U32 R4, RZ, RZ, 0x1 ;  /* 0x00000001ff047424 */ /* 0x000fc800078e00ff */
[----:B------:R-:W1:Y:S01]  /*1650*/  MUFU.RCP64H R5, R9 ;  /* 0x0000000900057308 */ /* 0x000e620000001800 */
[----:B0-----:R-:W-:Y:S02]  /*1660*/  DMUL R16, R6, UR6 ;  /* 0x0000000606107c28 */ /* 0x001fe40008000000 */
[----:B-1----:R-:W-:-:S08]  /*1670*/  DFMA R14, -R8, R4, 1 ;  /* 0x3ff00000080e742b */ /* 0x002fd00000000104 */
[----:B------:R-:W-:Y:S01]  /*1680*/  FSETP.GEU.AND P1, PT, |R17|, 6.5827683646048100446e-37, PT ;  /* 0x036000001100780b */ /* 0x000fe20003f2e200 */
        /* <DEDUP_REMOVED lines=10> */
[----:B------:R-:W-:Y:S01]  /*1730*/  MOV R14, R16 ;  /* 0x00000010000e7202 */ /* 0x000fe20000000f00 */
[----:B------:R-:W-:Y:S01]  /*1740*/  IMAD.MOV.U32 R15, RZ, RZ, R17 ;  /* 0x000000ffff0f7224 */ /* 0x000fe200078e0011 */
[----:B------:R-:W-:Y:S01]  /*1750*/  MOV R0, 0x1780 ;  /* 0x0000178000007802 */ /* 0x000fe20000000f00 */
[----:B------:R-:W-:-:S07]  /*1760*/  IMAD.MOV.U32 R21, RZ, RZ, R9 ;  /* 0x000000ffff157224 */ /* 0x000fce00078e0009 */
[----:B------:R-:W-:Y:S05]  /*1770*/  CALL.REL.NOINC `($__internal_0_$__cuda_sm20_div_rn_f64_full) ;  /* 0x0000003800d07944 */ /* 0x000fea0003c00000 */
[----:B------:R-:W-:Y:S02]  /*1780*/  IMAD.MOV.U32 R4, RZ, RZ, R8 ;  /* 0x000000ffff047224 */ /* 0x000fe400078e0008 */
[----:B------:R-:W-:-:S07]  /*1790*/  IMAD.MOV.U32 R5, RZ, RZ, R9 ;  /* 0x000000ffff057224 */ /* 0x000fce00078e0009 */
.L_x_19:
[----:B------:R-:W-:Y:S05]  /*17a0*/  BSYNC.RECONVERGENT B1 ;  /* 0x0000000000017941 */ /* 0x000fea0003800200 */
.L_x_18:
[C---:B------:R-:W-:Y:S01]  /*17b0*/  DADD R4, -R12.reuse, R4 ;  /* 0x000000000c047229 */ /* 0x040fe20000000104 */
[----:B------:R-:W-:Y:S07]  /*17c0*/  BSSY.RECONVERGENT B1, `(.L_x_20) ;  /* 0x0000055000017945 */ /* 0x000fee0003800200 */
[----:B------:R-:W-:-:S10]  /*17d0*/  DADD R12, R12, R4 ;  /* 0x000000000c0c7229 */ /* 0x000fd40000000004 */
[----:B------:R-:W-:Y:S01]  /*17e0*/  ISETP.GT.AND P0, PT, R13, 0xfffff, PT ;  /* 0x000fffff0d00780c */ /* 0x000fe20003f04270 */
[----:B------:R-:W-:Y:S02]  /*17f0*/  IMAD.MOV.U32 R6, RZ, RZ, R12 ;  /* 0x000000ffff067224 */ /* 0x000fe400078e000c */
[--C-:B------:R-:W-:Y:S02]  /*1800*/  IMAD.MOV.U32 R7, RZ, RZ, R13.reuse ;  /* 0x000000ffff077224 */ /* 0x100fe400078e000d */
[----:B------:R-:W-:-:S08]  /*1810*/  IMAD.MOV.U32 R3, RZ, RZ, R13 ;  /* 0x000000ffff037224 */ /* 0x000fd000078e000d */
[----:B------:R-:W-:-:S10]  /*1820*/  @!P0 DMUL R6, R6, 1.80143985094819840000e+16 ;  /* 0x4350000006068828 */ /* 0x000fd40000000000 */
[----:B------:R-:W-:Y:S01]  /*1830*/  @!P0 IMAD.MOV.U32 R3, RZ, RZ, R7 ;  /* 0x000000ffff038224 */ /* 0x000fe200078e0007 */
[----:B------:R-:W-:-:S03]  /*1840*/  @!P0 MOV R12, R6 ;  /* 0x00000006000c8202 */ /* 0x000fc60000000f00 */
[----:B------:R-:W-:-:S05]  /*1850*/  VIADD R0, R3, 0xffffffff ;  /* 0xffffffff03007836 */ /* 0x000fca0000000000 */
[----:B------:R-:W-:Y:S01]  /*1860*/  ISETP.GT.U32.AND P1, PT, R0, 0x7feffffe, PT ;  /* 0x7feffffe0000780c */ /* 0x000fe20003f24070 */
[----:B------:R-:W-:Y:S02]  /*1870*/  IMAD.MOV.U32 R0, RZ, RZ, -0x3ff ;  /* 0xfffffc01ff007424 */ /* 0x000fe400078e00ff */
[----:B------:R-:W-:-:S10]  /*1880*/  @!P0 IMAD.MOV.U32 R0, RZ, RZ, -0x435 ;  /* 0xfffffbcbff008424 */ /* 0x000fd400078e00ff */
[----:B------:R-:W-:Y:S05]  /*1890*/  @P1 BRA `(.L_x_21) ;  /* 0x0000000400041947 */ /* 0x000fea0003800000 */
[----:B------:R-:W-:Y:S01]  /*18a0*/  LOP3.LUT R6, R3, 0xfffff, RZ, 0xc0, !PT ;  /* 0x000fffff03067812 */ /* 0x000fe200078ec0ff */
[----:B------:R-:W-:Y:S01]  /*18b0*/  IMAD.MOV.U32 R8, RZ, RZ, RZ ;  /* 0x000000ffff087224 */ /* 0x000fe200078e00ff */
[----:B------:R-:W-:Y:S01]  /*18c0*/  UMOV UR6, 0x3ae80f1e ;  /* 0x3ae80f1e00067882 */ /* 0x000fe20000000000 */
[----:B------:R-:W-:Y:S01]  /*18d0*/  IMAD.MOV.U32 R20, RZ, RZ, -0x748574fc ;  /* 0x8b7a8b04ff147424 */ /* 0x000fe200078e00ff */
[----:B------:R-:W-:Y:S01]  /*18e0*/  LOP3.LUT R7, R6, 0x3ff00000, RZ, 0xfc, !PT ;  /* 0x3ff0000006077812 */ /* 0x000fe200078efcff */
[----:B------:R-:W-:Y:S01]  /*18f0*/  IMAD.MOV.U32 R6, RZ, RZ, R12 ;  /* 0x000000ffff067224 */ /* 0x000fe200078e000c */
[----:B------:R-:W-:Y:S01]  /*1900*/  UMOV UR7, 0x3eb1380b ;  /* 0x3eb1380b00077882 */ /* 0x000fe20000000000 */
[----:B------:R-:W-:Y:S01]  /*1910*/  IMAD.MOV.U32 R21, RZ, RZ, 0x3ed0ee25 ;  /* 0x3ed0ee25ff157424 */ /* 0x000fe200078e00ff */
        /* <DEDUP_REMOVED lines=57> */
.L_x_21:
[----:B------:R-:W-:Y:S01]  /*1cb0*/  IMAD.MOV.U32 R8, RZ, RZ, 0x0 ;  /* 0x00000000ff087424 */ /* 0x000fe200078e00ff */
[----:B------:R-:W-:Y:S01]  /*1cc0*/  LOP3.LUT P0, RZ, R7, 0x7fffffff, RZ, 0xc0, !PT ;  /* 0x7fffffff07ff7812 */ /* 0x000fe2000780c0ff */
[----:B------:R-:W-:-:S06]  /*1cd0*/  IMAD.MOV.U32 R9, RZ, RZ, 0x7ff00000 ;  /* 0x7ff00000ff097424 */ /* 0x000fcc00078e00ff */
[----:B------:R-:W-:-:S10]  /*1ce0*/  DFMA R8, R6, R8, +INF ;  /* 0x7ff000000608742b */ /* 0x000fd40000000008 */
[----:B------:R-:W-:Y:S02]  /*1cf0*/  FSEL R6, R8, RZ, P0 ;  /* 0x000000ff08067208 */ /* 0x000fe40000000000 */
[----:B------:R-:W-:-:S07]  /*1d00*/  FSEL R7, R9, -QNAN , P0 ;  /* 0xfff0000009077808 */ /* 0x000fce0000000000 */
.L_x_22:
[----:B------:R-:W-:Y:S05]  /*1d10*/  BSYNC.RECONVERGENT B1 ;  /* 0x0000000000017941 */ /* 0x000fea0003800200 */
.L_x_20:
[----:B------:R-:W-:Y:S01]  /*1d20*/  DADD R18, -R18, R4 ;  /* 0x0000000012127229 */ /* 0x000fe20000000104 */
[----:B------:R-:W-:Y:S01]  /*1d30*/  BSSY.RECONVERGENT B1, `(.L_x_23) ;  /* 0x0000056000017945 */ /* 0x000fe20003800200 */
[----:B------:R-:W0:Y:S08]  /*1d40*/  LDC.64 R4, c[0x0][0x3b8] ;  /* 0x0000ee00ff047b82 */ /* 0x000e300000000a00 */
[----:B------:R-:W-:Y:S01]  /*1d50*/  ISETP.GT.AND P0, PT, R19, 0xfffff, PT ;  /* 0x000fffff1300780c */ /* 0x000fe20003f04270 */
[----:B------:R-:W-:Y:S01]  /*1d60*/  IMAD.MOV.U32 R8, RZ, RZ, R18 ;  /* 0x000000ffff087224 */ /* 0x000fe200078e0012 */
[----:B------:R-:W-:Y:S01]  /*1d70*/  MOV R9, R19 ;  /* 0x0000001300097202 */ /* 0x000fe20000000f00 */
[----:B------:R-:W-:-:S10]  /*1d80*/  IMAD.MOV.U32 R3, RZ, RZ, R19 ;  /* 0x000000ffff037224 */ /* 0x000fd400078e0013 */
[----:B------:R-:W-:Y:S02]  /*1d90*/  @!P0 DMUL R8, R8, 1.80143985094819840000e+16 ;  /* 0x4350000008088828 */ /* 0x000fe40000000000 */
[----:B0-----:R-:W-:-:S08]  /*1da0*/  DFMA R10, R6, R4, R10 ;  /* 0x00000004060a722b */ /* 0x001fd0000000000a */
[----:B------:R-:W-:Y:S02]  /*1db0*/  @!P0 IMAD.MOV.U32 R3, RZ, RZ, R9 ;  /* 0x000000ffff038224 */ /* 0x000fe400078e0009 */
[----:B------:R-:W-:Y:S02]  /*1dc0*/  @!P0 IMAD.MOV.U32 R18, RZ, RZ, R8 ;  /* 0x000000ffff128224 */ /* 0x000fe400078e0008 */
[----:B------:R-:W-:-:S05]  /*1dd0*/  VIADD R0, R3, 0xffffffff ;  /* 0xffffffff03007836 */ /* 0x000fca0000000000 */
[----:B------:R-:W-:Y:S01]  /*1de0*/  ISETP.GT.U32.AND P1, PT, R0, 0x7feffffe, PT ;  /* 0x7feffffe0000780c */ /* 0x000fe20003f24070 */
[----:B------:R-:W-:Y:S02]  /*1df0*/  IMAD.MOV.U32 R0, RZ, RZ, -0x3ff ;  /* 0xfffffc01ff007424 */ /* 0x000fe400078e00ff */
[----:B------:R-:W-:-:S10]  /*1e00*/  @!P0 IMAD.MOV.U32 R0, RZ, RZ, -0x435 ;  /* 0xfffffbcbff008424 */ /* 0x000fd400078e00ff */
[----:B------:R-:W-:Y:S05]  /*1e10*/  @P1 BRA `(.L_x_24) ;  /* 0x0000000400041947 */ /* 0x000fea0003800000 */
[----:B------:R-:W-:Y:S01]  /*1e20*/  LOP3.LUT R6, R3, 0xfffff, RZ, 0xc0, !PT ;  /* 0x000fffff03067812 */ /* 0x000fe200078ec0ff */
[----:B------:R-:W-:Y:S01]  /*1e30*/  IMAD.MOV.U32 R8, RZ, RZ, RZ ;  /* 0x000000ffff087224 */ /* 0x000fe200078e00ff */
[----:B------:R-:W-:Y:S01]  /*1e40*/  MOV R19, 0x3ed0ee25 ;  /* 0x3ed0ee2500137802 */ /* 0x000fe20000000f00 */
[----:B------:R-:W-:Y:S01]  /*1e50*/  UMOV UR6, 0x3ae80f1e ;  /* 0x3ae80f1e00067882 */ /* 0x000fe20000000000 */
[----:B------:R-:W-:Y:S01]  /*1e60*/  LOP3.LUT R7, R6, 0x3ff00000, RZ, 0xfc, !PT ;  /* 0x3ff0000006077812 */ /* 0x000fe200078efcff */
[----:B------:R-:W-:Y:S01]  /*1e70*/  IMAD.MOV.U32 R6, RZ, RZ, R18 ;  /* 0x000000ffff067224 */ /* 0x000fe200078e0012 */
[----:B------:R-:W-:Y:S01]  /*1e80*/  UMOV UR7, 0x3eb1380b ;  /* 0x3eb1380b00077882 */ /* 0x000fe20000000000 */
[----:B------:R-:W-:Y:S01]  /*1e90*/  IMAD.MOV.U32 R18, RZ, RZ, -0x748574fc ;  /* 0x8b7a8b04ff127424 */ /* 0x000fe200078e00ff */
        /* <DEDUP_REMOVED lines=57> */
.L_x_24:
[----:B------:R-:W-:Y:S01]  /*2230*/  IMAD.MOV.U32 R6, RZ, RZ, 0x0 ;  /* 0x00000000ff067424 */ /* 0x000fe200078e00ff */
[----:B------:R-:W-:Y:S01]  /*2240*/  LOP3.LUT P0, RZ, R9, 0x7fffffff, RZ, 0xc0, !PT ;  /* 0x7fffffff09ff7812 */ /* 0x000fe2000780c0ff */
[----:B------:R-:W-:-:S06]  /*2250*/  IMAD.MOV.U32 R7, RZ, RZ, 0x7ff00000 ;  /* 0x7ff00000ff077424 */ /* 0x000fcc00078e00ff */
[----:B------:R-:W-:-:S10]  /*2260*/  DFMA R6, R8, R6, +INF ;  /* 0x7ff000000806742b */ /* 0x000fd40000000006 */
[----:B------:R-:W-:Y:S02]  /*2270*/  FSEL R6, R6, RZ, P0 ;  /* 0x000000ff06067208 */ /* 0x000fe40000000000 */
[----:B------:R-:W-:-:S07]  /*2280*/  FSEL R7, R7, -QNAN , P0 ;  /* 0xfff0000007077808 */ /* 0x000fce0000000000 */
.L_x_25:
[----:B------:R-:W-:Y:S05]  /*2290*/  BSYNC.RECONVERGENT B1 ;  /* 0x0000000000017941 */ /* 0x000fea0003800200 */
.L_x_23:
[----:B------:R-:W-:Y:S01]  /*22a0*/  DFMA R4, -R6, R4, R10 ;  /* 0x000000040604722b */ /* 0x000fe2000000010a */
[----:B------:R-:W-:Y:S10]  /*22b0*/  BRA `(.L_x_26) ;  /* 0x0000002800fc7947 */ /* 0x000ff40003800000 */
.L_x_2:
[----:B------:R-:W-:-:S14]  /*22c0*/  DSETP.GT.AND P0, PT, R18, R10, PT ;  /* 0x0000000a1200722a */ /* 0x000fdc0003f04000 */
[----:B------:R-:W-:Y:S05]  /*22d0*/  @!P0 BRA `(.L_x_27) ;  /* 0x0000002400308947 */ /* 0x000fea0003800000 */
        /* <DEDUP_REMOVED lines=19> */
.L_x_28:
[----:B------:R-:W-:Y:S01]  /*2410*/  DADD R8, R8, 1 ;  /* 0x3ff0000008087429 */ /* 0x000fe20000000000 */
[----:B------:R-:W0:Y:S01]  /*2420*/  LDC.64 R4, c[0x0][0x3a8] ;  /* 0x0000ea00ff047b82 */ /* 0x000e220000000a00 */
[----:B------:R-:W-:Y:S07]  /*2430*/  BSSY.RECONVERGENT B1, `(.L_x_29) ;  /* 0x0000058000017945 */ /* 0x000fee0003800200 */
[----:B------:R-:W1:Y:S01]  /*2440*/  LDC.64 R12, c[0x0][0x3a0] ;  /* 0x0000e800ff0c7b82 */ /* 0x000e620000000a00 */
[----:B------:R-:W-:Y:S01]  /*2450*/  ISETP.GT.AND P0, PT, R9, 0xfffff, PT ;  /* 0x000fffff0900780c */ /* 0x000fe20003f04270 */
[----:B------:R-:W-:-:S02]  /*2460*/  IMAD.MOV.U32 R14, RZ, RZ, R8 ;  /* 0x000000ffff0e7224 */ /* 0x000fc400078e0008 */
[--C-:B------:R-:W-:Y:S02]  /*2470*/  IMAD.MOV.U32 R15, RZ, RZ, R9.reuse ;  /* 0x000000ffff0f7224 */ /* 0x100fe400078e0009 */
[----:B------:R-:W-:Y:S02]  /*2480*/  IMAD.MOV.U32 R3, RZ, RZ, R9 ;  /* 0x000000ffff037224 */ /* 0x000fe400078e0009 */
[----:B------:R-:W-:-:S06]  /*2490*/  IMAD.MOV.U32 R20, RZ, RZ, R8 ;  /* 0x000000ffff147224 */ /* 0x000fcc00078e0008 */
[----:B------:R-:W-:Y:S02]  /*24a0*/  @!P0 DMUL R14, R8, 1.80143985094819840000e+16 ;  /* 0x43500000080e8828 */ /* 0x000fe40000000000 */
[----:B0-----:R-:W-:-:S08]  /*24b0*/  DMUL R4, R10, R4 ;  /* 0x000000040a047228 */ /* 0x001fd00000000000 */
[----:B------:R-:W-:Y:S01]  /*24c0*/  @!P0 IMAD.MOV.U32 R3, RZ, RZ, R15 ;  /* 0x000000ffff038224 */ /* 0x000fe200078e000f */
[----:B-1----:R-:W-:Y:S01]  /*24d0*/  DADD R6, R12, -0.5 ;  /* 0xbfe000000c067429 */ /* 0x002fe20000000000 */
[----:B------:R-:W-:-:S03]  /*24e0*/  @!P0 IMAD.MOV.U32 R20, RZ, RZ, R14 ;  /* 0x000000ffff148224 */ /* 0x000fc600078e000e */
[----:B------:R-:W-:-:S04]  /*24f0*/  IADD3 R0, PT, PT, R3, -0x1, RZ ;  /* 0xffffffff03007810 */ /* 0x000fc80007ffe0ff */
        /* <DEDUP_REMOVED lines=10> */
[----:B------:R-:W-:Y:S01]  /*25a0*/  UMOV UR7, 0x3eb1380b ;  /* 0x3eb1380b00077882 */ /* 0x000fe20000000000 */
[----:B------:R-:W-:Y:S01]  /*25b0*/  IMAD.MOV.U32 R20, RZ, RZ, RZ ;  /* 0x000000ffff147224 */ /* 0x000fe200078e00ff */
[----:B------:R-:W-:Y:S01]  /*25c0*/  ISETP.GE.U32.AND P0, PT, R15, 0x3ff6a09f, PT ;  /* 0x3ff6a09f0f00780c */ /* 0x000fe20003f06070 */
[----:B------:R-:W-:Y:S01]  /*25d0*/  UMOV UR8, 0x80000000 ;  /* 0x8000000000087882 */ /* 0x000fe20000000000 */
[----:B------:R-:W-:Y:S01]  /*25e0*/  LEA.HI R0, R3, R0, RZ, 0xc ;  /* 0x0000000003007211 */ /* 0x000fe200078f60ff */
[----:B------:R-:W-:Y:S01]  /*25f0*/  UMOV UR9, 0x43300000 ;  /* 0x4330000000097882 */ /* 0x000fe20000000000 */
[----:B------:R-:W-:-:S09]  /*2600*/  MOV R33, 0x43300000 ;  /* 0x4330000000217802 */ /* 0x000fd20000000f00 */
        /* <DEDUP_REMOVED lines=52> */
.L_x_30:
[----:B------:R-:W-:Y:S01]  /*2950*/  IMAD.MOV.U32 R20, RZ, RZ, 0x0 ;  /* 0x00000000ff147424 */ /* 0x000fe200078e00ff */
[----:B------:R-:W-:Y:S01]  /*2960*/  LOP3.LUT P0, RZ, R15, 0x7fffffff, RZ, 0xc0, !PT ;  /* 0x7fffffff0fff7812 */ /* 0x000fe2000780c0ff */
[----:B------:R-:W-:-:S06]  /*2970*/  IMAD.MOV.U32 R21, RZ, RZ, 0x7ff00000 ;  /* 0x7ff00000ff157424 */ /* 0x000fcc00078e00ff */
[----:B------:R-:W-:-:S10]  /*2980*/  DFMA R20, R14, R20, +INF ;  /* 0x7ff000000e14742b */ /* 0x000fd40000000014 */
[----:B------:R-:W-:Y:S02]  /*2990*/  FSEL R14, R20, RZ, P0 ;  /* 0x000000ff140e7208 */ /* 0x000fe40000000000 */
[----:B------:R-:W-:-:S07]  /*29a0*/  FSEL R15, R21, -QNAN , P0 ;  /* 0xfff00000150f7808 */ /* 0x000fce0000000000 */
.L_x_31:
[----:B------:R-:W-:Y:S05]  /*29b0*/  BSYNC.RECONVERGENT B1 ;  /* 0x0000000000017941 */ /* 0x000fea0003800200 */
.L_x_29:
        /* <DEDUP_REMOVED lines=45> */
[----:B------:R-:W-:Y:S02]  /*2c90*/  IMAD R27, R22, 0x100000, R31 ;  /* 0x00100000161b7824 */ /* 0x000fe400078e021f */
[----:B------:R-:W-:Y:S01]  /*2ca0*/  IMAD.MOV.U32 R26, RZ, RZ, R30 ;  /* 0x000000ffff1a7224 */ /* 0x000fe200078e001e */
        /* <DEDUP_REMOVED lines=14> */
.L_x_32:
        /* <DEDUP_REMOVED lines=9> */
[----:B------:R-:W-:-:S04]  /*2e20*/  LOP3.LUT R0, R0, 0x7ff, RZ, 0xc0, !PT ;  /* 0x000007ff00007812 */ /* 0x000fc800078ec0ff */
[----:B------:R-:W-:-:S03]  /*2e30*/  IADD3 R3, PT, PT, R0, -0x3f4, RZ ;  /* 0xfffffc0c00037810 */ /* 0x000fc60007ffe0ff */
[----:B------:R-:W-:Y:S01]  /*2e40*/  DFMA R20, R22, R20, UR12 ;  /* 0x0000000c16147e2b */ /* 0x000fe20008000014 */
[CC--:B------:R-:W-:Y:S02]  /*2e50*/  SHF.L.U32 R0, R4.reuse, R3.reuse, RZ ;  /* 0x0000000304007219 */ /* 0x0c0fe400000006ff */
[----:B------:R-:W-:Y:S02]  /*2e60*/  SHF.L.U64.HI R3, R4, R3, R5 ;  /* 0x0000000304037219 */ /* 0x000fe40000010205 */
[----:B------:R-:W-:-:S03]  /*2e70*/  ISETP.NE.U32.AND P0, PT, R0, RZ, PT ;  /* 0x000000ff0000720c */ /* 0x000fc60003f05070 */
[----:B------:R-:W-:Y:S01]  /*2e80*/  DFMA R20, R22, R20, UR14 ;  /* 0x0000000e16147e2b */ /* 0x000fe20008000014 */
[----:B------:R-:W-:-:S04]  /*2e90*/  ISETP.NE.AND.EX P0, PT, R3, -0x80000000, PT, P0 ;  /* 0x800000000300780c */ /* 0x000fc80003f05300 */
[----:B------:R-:W-:-:S03]  /*2ea0*/  PLOP3.LUT P1, PT, P0, PT, PT, 0x8, 0x80 ;  /* 0x000000000080781c */ /* 0x000fc6000072e170 */
[----:B------:R-:W-:-:S06]  /*2eb0*/  DFMA R20, R22, R20, UR16 ;  /* 0x0000001016147e2b */ /* 0x000fcc0008000014 */
[----:B------:R-:W-:Y:S02]  /*2ec0*/  @!P2 DSETP.NEU.AND P1, PT, |R4|, 0.5, !P0 ;  /* 0x3fe000000400a42a */ /* 0x000fe4000472d200 */
[----:B------:R-:W-:-:S04]  /*2ed0*/  DFMA R20, R22, R20, UR18 ;  /* 0x0000001216147e2b */ /* 0x000fc80008000014 */
[----:B------:R-:W-:-:S04]  /*2ee0*/  @!P2 SEL R3, R9, RZ, P1 ;  /* 0x000000ff0903a207 */ /* 0x000fc80000800000 */
[----:B------:R-:W-:-:S08]  /*2ef0*/  DFMA R20, R22, R20, UR20 ;  /* 0x0000001416147e2b */ /* 0x000fd00008000014 */
        /* <DEDUP_REMOVED lines=12> */
[----:B------:R-:W-:Y:S01]  /*2fc0*/  @!P4 LEA.HI R0, R24, R24, RZ, 0x1 ;  /* 0x000000181800c211 */ /* 0x000fe200078f08ff */
[----:B------:R-:W-:Y:S01]  /*2fd0*/  @!P4 IMAD.MOV.U32 R14, RZ, RZ, R20 ;  /* 0x000000ffff0ec224 */ /* 0x000fe200078e0014 */
[----:B------:R-:W-:Y:S01]  /*2fe0*/  FSEL R13, R13, RZ, P0 ;  /* 0x000000ff0d0d7208 */ /* 0x000fe20000000000 */
[----:B------:R-:W-:Y:S01]  /*2ff0*/  @!P4 IMAD.MOV.U32 R20, RZ, RZ, RZ ;  /* 0x000000ffff14c224 */ /* 0x000fe200078e00ff */
[----:B------:R-:W-:-:S05]  /*3000*/  @!P4 SHF.R.S32.HI R15, RZ, 0x1, R0 ;  /* 0x00000001ff0fc819 */ /* 0x000fca0000011400 */
[----:B------:R-:W-:Y:S02]  /*3010*/  @!P4 IMAD.IADD R24, R24, 0x1, -R15 ;  /* 0x000000011818c824 */ /* 0x000fe400078e0a0f */
[----:B------:R-:W-:-:S03]  /*3020*/  @!P4 IMAD R15, R15, 0x100000, R21 ;  /* 0x001000000f0fc824 */ /* 0x000fc600078e0215 */
[----:B------:R-:W-:-:S06]  /*3030*/  @!P4 LEA R21, R24, 0x3ff00000, 0x14 ;  /* 0x3ff000001815c811 */ /* 0x000fcc00078ea0ff */
[----:B------:R-:W-:-:S11]  /*3040*/  @!P4 DMUL R12, R14, R20 ;  /* 0x000000140e0cc228 */ /* 0x000fd60000000000 */
.L_x_34:
[----:B------:R-:W-:Y:S05]  /*3050*/  BSYNC.RECONVERGENT B1 ;  /* 0x0000000000017941 */ /* 0x000fea0003800200 */
.L_x_33:
        /* <DEDUP_REMOVED lines=8> */
[----:B------:R-:W-:Y:S01]  /*30e0*/  IMAD.MOV.U32 R36, RZ, RZ, R4 ;  /* 0x000000ffff247224 */ /* 0x000fe200078e0004 */
[----:B------:R-:W-:Y:S01]  /*30f0*/  MOV R0, 0x3130 ;  /* 0x0000313000007802 */ /* 0x000fe20000000f00 */
[----:B------:R-:W-:-:S06]  /*3100*/  IMAD.MOV.U32 R3, RZ, RZ, R5 ;  /* 0x000000ffff037224 */ /* 0x000fcc00078e0005 */
[----:B------:R-:W-:-:S07]  /*3110*/  IMAD.MOV.U32 R37, RZ, RZ, R21 ;  /* 0x000000ffff257224 */ /* 0x000fce00078e0015 */
[----:B------:R-:W-:Y:S05]  /*3120*/  CALL.REL.NOINC `($_Z6IpatiaPdS_dddddddd$__internal_accurate_pow) ;  /* 0x0000002800807944 */ /* 0x000fea0003c00000 */
[----:B------:R-:W-:Y:S05]  /*3130*/  BSYNC.RECONVERGENT B2 ;  /* 0x0000000000027941 */ /* 0x000fea0003800200 */
.L_x_37:
        /* <DEDUP_REMOVED lines=10> */
.L_x_36:
[----:B------:R-:W-:Y:S05]  /*31e0*/  BSYNC.RECONVERGENT B1 ;  /* 0x0000000000017941 */ /* 0x000fea0003800200 */
.L_x_35:
        /* <DEDUP_REMOVED lines=12> */
[----:B------:R-:W-:-:S05]  /*32b0*/  MOV R14, RZ ;  /* 0x000000ff000e7202 */ /* 0x000fca0000000f00 */
[----:B------:R-:W-:-:S06]  /*32c0*/  SEL R15, RZ, 0x7ff00000, !P0 ;  /* 0x7ff00000ff0f7807 */ /* 0x000fcc0004000000 */
[----:B------:R-:W-:Y:S01]  /*32d0*/  @!P1 LOP3.LUT R15, R15, 0x7ff00000, RZ, 0x3c, !PT ;  /* 0x7ff000000f0f9812 */ /* 0x000fe200078e3cff */
[----:B------:R-:W-:Y:S06]  /*32e0*/  BRA `(.L_x_39) ;  /* 0x00000000002c7947 */ /* 0x000fec0003800000 */
.L_x_40:
        /* <DEDUP_REMOVED lines=11> */
.L_x_39:
[----:B------:R-:W-:Y:S05]  /*33a0*/  BSYNC.RECONVERGENT B1 ;  /* 0x0000000000017941 */ /* 0x000fea0003800200 */
.L_x_38:
        /* <DEDUP_REMOVED lines=30> */
.L_x_42:
[----:B------:R-:W-:Y:S05]  /*3590*/  BSYNC.RECONVERGENT B1 ;  /* 0x0000000000017941 */ /* 0x000fea0003800200 */
.L_x_41:
[----:B------:R-:W0:Y:S01]  /*35a0*/  LDCU.64 UR6, c[0x0][0x3a8] ;  /* 0x00007500ff0677ac */ /* 0x000e220008000a00 */
[----:B------:R-:W-:Y:S01]  /*35b0*/  BSSY.RECONVERGENT B1, `(.L_x_43) ;  /* 0x000001a000017945 */ /* 0x000fe20003800200 */
[----:B0-----:R-:W-:Y:S01]  /*35c0*/  DFMA R6, R12, UR6, R4 ;  /* 0x000000060c067c2b */ /* 0x001fe20008000004 */
        /* <DEDUP_REMOVED lines=17> */
[----:B------:R-:W-:Y:S01]  /*36e0*/  MOV R21, R7 ;  /* 0x0000000700157202 */ /* 0x000fe20000000f00 */
[----:B------:R-:W-:Y:S01]  /*36f0*/  IMAD.MOV.U32 R15, RZ, RZ, R17 ;  /* 0x000000ffff0f7224 */ /* 0x000fe200078e0011 */
[----:B------:R-:W-:Y:S01]  /*3700*/  MOV R0, 0x3730 ;  /* 0x0000373000007802 */ /* 0x000fe20000000f00 */
[----:B------:R-:W-:-:S07]  /*3710*/  IMAD.MOV.U32 R8, RZ, RZ, R6 ;  /* 0x000000ffff087224 */ /* 0x000fce00078e0006 */
[----:B------:R-:W-:Y:S05]  /*3720*/  CALL.REL.NOINC `($__internal_0_$__cuda_sm20_div_rn_f64_full) ;  /* 0x0000001800e47944 */ /* 0x000fea0003c00000 */
[----:B------:R-:W-:Y:S02]  /*3730*/  IMAD.MOV.U32 R4, RZ, RZ, R8 ;  /* 0x000000ffff047224 */ /* 0x000fe400078e0008 */
[----:B------:R-:W-:-:S07]  /*3740*/  IMAD.MOV.U32 R5, RZ, RZ, R9 ;  /* 0x000000ffff057224 */ /* 0x000fce00078e0009 */
.L_x_44:
[----:B------:R-:W-:Y:S05]  /*3750*/  BSYNC.RECONVERGENT B1 ;  /* 0x0000000000017941 */ /* 0x000fea0003800200 */
.L_x_43:
[----:B------:R-:W-:Y:S01]  /*3760*/  ISETP.GT.AND P0, PT, R13, 0xfffff, PT ;  /* 0x000fffff0d00780c */ /* 0x000fe20003f04270 */
[----:B------:R-:W-:Y:S01]  /*3770*/  IMAD.MOV.U32 R0, RZ, RZ, R13 ;  /* 0x000000ffff007224 */ /* 0x000fe200078e000d */
[----:B------:R-:W-:Y:S01]  /*3780*/  BSSY.RECONVERGENT B1, `(.L_x_45) ;  /* 0x0000051000017945 */ /* 0x000fe20003800200 */
[----:B------:R-:W-:Y:S01]  /*3790*/  IMAD.MOV.U32 R6, RZ, RZ, R12 ;  /* 0x000000ffff067224 */ /* 0x000fe200078e000c */
[----:B------:R-:W-:-:S09]  /*37a0*/  DADD R4, -R4, -R10 ;  /* 0x0000000004047229 */ /* 0x000fd2000000090a */
[----:B------:R-:W-:-:S10]  /*37b0*/  @!P0 DMUL R12, R12, 1.80143985094819840000e+16 ;  /* 0x435000000c0c8828 */ /* 0x000fd40000000000 */
[----:B------:R-:W-:Y:S02]  /*37c0*/  @!P0 IMAD.MOV.U32 R0, RZ, RZ, R13 ;  /* 0x000000ffff008224 */ /* 0x000fe400078e000d */
[----:B------:R-:W-:Y:S02]  /*37d0*/  @!P0 IMAD.MOV.U32 R6, RZ, RZ, R12 ;  /* 0x000000ffff068224 */ /* 0x000fe400078e000c */
[----:B------:R-:W-:-:S05]  /*37e0*/  VIADD R3, R0, 0xffffffff ;  /* 0xffffffff00037836 */ /* 0x000fca0000000000 */
[----:B------:R-:W-:Y:S01]  /*37f0*/  ISETP.GT.U32.AND P1, PT, R3, 0x7feffffe, PT ;  /* 0x7feffffe0300780c */ /* 0x000fe20003f24070 */
[----:B------:R-:W-:Y:S02]  /*3800*/  IMAD.MOV.U32 R3, RZ, RZ, -0x3ff ;  /* 0xfffffc01ff037424 */ /* 0x000fe400078e00ff */
[----:B------:R-:W-:-:S10]  /*3810*/  @!P0 IMAD.MOV.U32 R3, RZ, RZ, -0x435 ;  /* 0xfffffbcbff038424 */ /* 0x000fd400078e00ff */
[----:B------:R-:W-:Y:S05]  /*3820*/  @P1 BRA `(.L_x_46) ;  /* 0x0000000400001947 */ /* 0x000fea0003800000 */
[C---:B------:R-:W-:Y:S01]  /*3830*/  LOP3.LUT R7, R0.reuse, 0xfffff, RZ, 0xc0, !PT ;  /* 0x000fffff00077812 */ /* 0x040fe200078ec0ff */
[----:B------:R-:W-:Y:S01]  /*3840*/  IMAD.MOV.U32 R20, RZ, RZ, -0x748574fc ;  /* 0x8b7a8b04ff147424 */ /* 0x000fe200078e00ff */
[----:B------:R-:W-:Y:S01]  /*3850*/  MOV R8, RZ ;  /* 0x000000ff00087202 */ /* 0x000fe20000000f00 */
[----:B------:R-:W-:Y:S01]  /*3860*/  IMAD.MOV.U32 R21, RZ, RZ, 0x3ed0ee25 ;  /* 0x3ed0ee25ff157424 */ /* 0x000fe200078e00ff */
[----:B------:R-:W-:Y:S01]  /*3870*/  LOP3.LUT R7, R7, 0x3ff00000, RZ, 0xfc, !PT ;  /* 0x3ff0000007077812 */ /* 0x000fe200078efcff */
[----:B------:R-:W-:Y:S01]  /*3880*/  UMOV UR6, 0x3ae80f1e ;  /* 0x3ae80f1e00067882 */ /* 0x000fe20000000000 */
[----:B------:R-:W-:Y:S01]  /*3890*/  UMOV UR7, 0x3eb1380b ;  /* 0x3eb1380b00077882 */ /* 0x000fe20000000000 */
[----:B------:R-:W-:Y:S01]  /*38a0*/  LEA.HI R0, R0, R3, RZ, 0xc ;  /* 0x0000000300007211 */ /* 0x000fe200078f60ff */
[----:B------:R-:W-:Y:S01]  /*38b0*/  IMAD.MOV.U32 R25, RZ, RZ, 0x43300000 ;  /* 0x43300000ff197424 */ /* 0x000fe200078e00ff */
[----:B------:R-:W-:Y:S01]  /*38c0*/  ISETP.GE.U32.AND P0, PT, R7, 0x3ff6a09f, PT ;  /* 0x3ff6a09f0700780c */ /* 0x000fe20003f06070 */
[----:B------:R-:W-:Y:S01]  /*38d0*/  UMOV UR8, 0x80000000 ;  /* 0x8000000000087882 */ /* 0x000fe20000000000 */
[----:B------:R-:W-:-:S11]  /*38e0*/  UMOV UR9, 0x43300000 ;  /* 0x4330000000097882 */ /* 0x000fd60000000000 */
        /* <DEDUP_REMOVED lines=52> */
.L_x_46:
[----:B------:R-:W-:Y:S01]  /*3c30*/  IMAD.MOV.U32 R6, RZ, RZ, 0x0 ;  /* 0x00000000ff067424 */ /* 0x000fe200078e00ff */
[----:B------:R-:W-:Y:S01]  /*3c40*/  LOP3.LUT P0, RZ, R13, 0x7fffffff, RZ, 0xc0, !PT ;  /* 0x7fffffff0dff7812 */ /* 0x000fe2000780c0ff */
[----:B------:R-:W-:-:S06]  /*3c50*/  IMAD.MOV.U32 R7, RZ, RZ, 0x7ff00000 ;  /* 0x7ff00000ff077424 */ /* 0x000fcc00078e00ff */
[----:B------:R-:W-:-:S10]  /*3c60*/  DFMA R6, R12, R6, +INF ;  /* 0x7ff000000c06742b */ /* 0x000fd40000000006 */
[----:B------:R-:W-:Y:S02]  /*3c70*/  FSEL R6, R6, RZ, P0 ;  /* 0x000000ff06067208 */ /* 0x000fe40000000000 */
[----:B------:R-:W-:-:S07]  /*3c80*/  FSEL R7, R7, -QNAN , P0 ;  /* 0xfff0000007077808 */ /* 0x000fce0000000000 */
.L_x_47:
[----:B------:R-:W-:Y:S05]  /*3c90*/  BSYNC.RECONVERGENT B1 ;  /* 0x0000000000017941 */ /* 0x000fea0003800200 */
.L_x_45:
[----:B------:R-:W-:Y:S01]  /*3ca0*/  DADD R10, R4, R10 ;  /* 0x00000000040a7229 */ /* 0x000fe2000000000a */
[----:B------:R-:W-:Y:S09]  /*3cb0*/  BSSY.RECONVERGENT B1, `(.L_x_48) ;  /* 0x0000054000017945 */ /* 0x000ff20003800200 */
[----:B------:R-:W-:Y:S01]  /*3cc0*/  ISETP.GT.AND P0, PT, R11, 0xfffff, PT ;  /* 0x000fffff0b00780c */ /* 0x000fe20003f04270 */
[----:B------:R-:W-:-:S02]  /*3cd0*/  IMAD.MOV.U32 R8, RZ, RZ, R10 ;  /* 0x000000ffff087224 */ /* 0x000fc400078e000a */
[--C-:B------:R-:W-:Y:S02]  /*3ce0*/  IMAD.MOV.U32 R9, RZ, RZ, R11.reuse ;  /* 0x000000ffff097224 */ /* 0x100fe400078e000b */
[----:B------:R-:W-:-:S08]  /*3cf0*/  IMAD.MOV.U32 R3, RZ, RZ, R11 ;  /* 0x000000ffff037224 */ /* 0x000fd000078e000b */
[----:B------:R-:W-:-:S10]  /*3d00*/  @!P0 DMUL R8, R8, 1.80143985094819840000e+16 ;  /* 0x4350000008088828 */ /* 0x000fd40000000000 */
[----:B------:R-:W-:Y:S02]  /*3d10*/  @!P0 IMAD.MOV.U32 R3, RZ, RZ, R9 ;  /* 0x000000ffff038224 */ /* 0x000fe400078e0009 */
[----:B------:R-:W-:Y:S02]  /*3d20*/  @!P0 IMAD.MOV.U32 R10, RZ, RZ, R8 ;  /* 0x000000ffff0a8224 */ /* 0x000fe400078e0008 */
[----:B------:R-:W-:-:S05]  /*3d30*/  VIADD R0, R3, 0xffffffff ;  /* 0xffffffff03007836 */ /* 0x000fca0000000000 */
[----:B------:R-:W-:Y:S02]  /*3d40*/  ISETP.GT.U32.AND P1, PT, R0, 0x7feffffe, PT ;  /* 0x7feffffe0000780c */ /* 0x000fe40003f24070 */
[----:B------:R-:W-:Y:S01]  /*3d50*/  MOV R0, 0xfffffc01 ;  /* 0xfffffc0100007802 */ /* 0x000fe20000000f00 */
        /* <DEDUP_REMOVED lines=67> */
.L_x_49:
[----:B------:R-:W-:Y:S01]  /*4190*/  IMAD.MOV.U32 R10, RZ, RZ, 0x0 ;  /* 0x00000000ff0a7424 */ /* 0x000fe200078e00ff */
[----:B------:R-:W-:Y:S02]  /*41a0*/  MOV R11, 0x7ff00000 ;  /* 0x7ff00000000b7802 */ /* 0x000fe40000000f00 */
[----:B------:R-:W-:-:S04]  /*41b0*/  LOP3.LUT P0, RZ, R9, 0x7fffffff, RZ, 0xc0, !PT ;  /* 0x7fffffff09ff7812 */ /* 0x000fc8000780c0ff */
[----:B------:R-:W-:-:S10]  /*41c0*/  DFMA R10, R8, R10, +INF ;  /* 0x7ff00000080a742b */ /* 0x000fd4000000000a */
[----:B------:R-:W-:Y:S02]  /*41d0*/  FSEL R8, R10, RZ, P0 ;  /* 0x000000ff0a087208 */ /* 0x000fe40000000000 */
[----:B------:R-:W-:-:S07]  /*41e0*/  FSEL R9, R11, -QNAN , P0 ;  /* 0xfff000000b097808 */ /* 0x000fce0000000000 */
.L_x_50:
[----:B------:R-:W-:Y:S05]  /*41f0*/  BSYNC.RECONVERGENT B1 ;  /* 0x0000000000017941 */ /* 0x000fea0003800200 */
.L_x_48:
[----:B------:R-:W-:Y:S01]  /*4200*/  DADD R18, R18, R4 ;  /* 0x0000000012127229 */ /* 0x000fe20000000004 */
[----:B------:R-:W-:Y:S01]  /*4210*/  BSSY.RECONVERGENT B1, `(.L_x_51) ;  /* 0x0000056000017945 */ /* 0x000fe20003800200 */
[----:B------:R-:W0:Y:S08]  /*4220*/  LDC.64 R4, c[0x0][0x3c8] ;  /* 0x0000f200ff047b82 */ /* 0x000e300000000a00 */
[----:B------:R-:W-:Y:S01]  /*4230*/  ISETP.GT.AND P0, PT, R19, 0xfffff, PT ;  /* 0x000fffff1300780c */ /* 0x000fe20003f04270 */
[----:B------:R-:W-:-:S02]  /*4240*/  IMAD.MOV.U32 R10, RZ, RZ, R18 ;  /* 0x000000ffff0a7224 */ /* 0x000fc400078e0012 */
[--C-:B------:R-:W-:Y:S02]  /*4250*/  IMAD.MOV.U32 R11, RZ, RZ, R19.reuse ;  /* 0x000000ffff0b7224 */ /* 0x100fe400078e0013 */
[----:B------:R-:W-:-:S08]  /*4260*/  IMAD.MOV.U32 R3, RZ, RZ, R19 ;  /* 0x000000ffff037224 */ /* 0x000fd000078e0013 */
        /* <DEDUP_REMOVED lines=10> */
[----:B------:R-:W-:Y:S01]  /*4310*/  IMAD.MOV.U32 R19, RZ, RZ, 0x3ed0ee25 ;  /* 0x3ed0ee25ff137424 */ /* 0x000fe200078e00ff */
[----:B------:R-:W-:Y:S01]  /*4320*/  MOV R10, RZ ;  /* 0x000000ff000a7202 */ /* 0x000fe20000000f00 */
        /* <DEDUP_REMOVED lines=62> */
.L_x_52:
[----:B------:R-:W-:Y:S01]  /*4710*/  IMAD.MOV.U32 R8, RZ, RZ, 0x0 ;  /* 0x00000000ff087424 */ /* 0x000fe200078e00ff */
[----:B------:R-:W-:Y:S01]  /*4720*/  LOP3.LUT P0, RZ, R11, 0x7fffffff, RZ, 0xc0, !PT ;  /* 0x7fffffff0bff7812 */ /* 0x000fe2000780c0ff */
[----:B------:R-:W-:-:S06]  /*4730*/  IMAD.MOV.U32 R9, RZ, RZ, 0x7ff00000 ;  /* 0x7ff00000ff097424 */ /* 0x000fcc00078e00ff */
[----:B------:R-:W-:-:S10]  /*4740*/  DFMA R8, R10, R8, +INF ;  /* 0x7ff000000a08742b */ /* 0x000fd40000000008 */
[----:B------:R-:W-:Y:S02]  /*4750*/  FSEL R8, R8, RZ, P0 ;  /* 0x000000ff08087208 */ /* 0x000fe40000000000 */
[----:B------:R-:W-:-:S07]  /*4760*/  FSEL R9, R9, -QNAN , P0 ;  /* 0xfff0000009097808 */ /* 0x000fce0000000000 */
.L_x_53:
[----:B------:R-:W-:Y:S05]  /*4770*/  BSYNC.RECONVERGENT B1 ;  /* 0x0000000000017941 */ /* 0x000fea0003800200 */
.L_x_51:
[----:B------:R-:W-:Y:S01]  /*4780*/  DFMA R4, -R8, R4, R6 ;  /* 0x000000040804722b */ /* 0x000fe20000000106 */
[----:B------:R-:W-:Y:S10]  /*4790*/  BRA `(.L_x_26) ;  /* 0x0000000400c47947 */ /* 0x000ff40003800000 */
.L_x_27:
[----:B------:R-:W0:Y:S01]  /*47a0*/  MUFU.RCP64H R5, R17 ;  /* 0x0000001100057308 */ /* 0x000e220000001800 */
[----:B------:R-:W-:Y:S01]  /*47b0*/  IMAD.MOV.U32 R4, RZ, RZ, 0x1 ;  /* 0x00000001ff047424 */ /* 0x000fe200078e00ff */
[----:B------:R-:W-:Y:S01]  /*47c0*/  DMUL R14, R18, R18 ;  /* 0x00000012120e7228 */ /* 0x000fe20000000000 */
[----:B------:R-:W1:Y:S01]  /*47d0*/  LDCU.64 UR6, c[0x0][0x3a8] ;  /* 0x00007500ff0677ac */ /* 0x000e620008000a00 */
[----:B------:R-:W-:Y:S08]  /*47e0*/  BSSY.RECONVERGENT B1, `(.L_x_54) ;  /* 0x0000014000017945 */ /* 0x000ff00003800200 */
[----:B------:R-:W-:Y:S01]  /*47f0*/  FSETP.GEU.AND P1, PT, |R15|, 6.5827683646048100446e-37, PT ;  /* 0x036000000f00780b */ /* 0x000fe20003f2e200 */
[----:B0-----:R-:W-:-:S02]  /*4800*/  DFMA R6, -R16, R4, 1 ;  /* 0x3ff000001006742b */ /* 0x001fc40000000104 */
[----:B-1----:R-:W-:-:S06]  /*4810*/  DMUL R18, R18, UR6 ;  /* 0x0000000612127c28 */ /* 0x002fcc0008000000 */
        /* <DEDUP_REMOVED lines=16> */
.L_x_55:
[----:B------:R-:W-:Y:S05]  /*4920*/  BSYNC.RECONVERGENT B1 ;  /* 0x0000000000017941 */ /* 0x000fea0003800200 */
.L_x_54:
[----:B------:R-:W-:Y:S01]  /*4930*/  DADD R4, R4, 1 ;  /* 0x3ff0000004047429 */ /* 0x000fe20000000000 */
[----:B------:R-:W-:Y:S09]  /*4940*/  BSSY.RECONVERGENT B1, `(.L_x_56) ;  /* 0x0000053000017945 */ /* 0x000ff20003800200 */
[----:B------:R-:W-:Y:S01]  /*4950*/  ISETP.GT.AND P0, PT, R5, 0xfffff, PT ;  /* 0x000fffff0500780c */ /* 0x000fe20003f04270 */
[--C-:B------:R-:W-:Y:S01]  /*4960*/  IMAD.MOV.U32 R7, RZ, RZ, R5.reuse ;  /* 0x000000ffff077224 */ /* 0x100fe200078e0005 */
[----:B------:R-:W-:Y:S01]  /*4970*/  MOV R6, R4 ;  /* 0x0000000400067202 */ /* 0x000fe20000000f00 */
[----:B------:R-:W-:-:S10]  /*4980*/  IMAD.MOV.U32 R3, RZ, RZ, R5 ;  /* 0x000000ffff037224 */ /* 0x000fd400078e0005 */
        /* <DEDUP_REMOVED lines=11> */
[----:B------:R-:W-:Y:S01]  /*4a40*/  IMAD.MOV.U32 R14, RZ, RZ, -0x748574fc ;  /* 0x8b7a8b04ff0e7424 */ /* 0x000fe200078e00ff */
        /* <DEDUP_REMOVED lines=60> */
.L_x_57:
[----:B------:R-:W-:Y:S01]  /*4e10*/  IMAD.MOV.U32 R4, RZ, RZ, 0x0 ;  /* 0x00000000ff047424 */ /* 0x000fe200078e00ff */
[----:B------:R-:W-:Y:S01]  /*4e20*/  LOP3.LUT P0, RZ, R7, 0x7fffffff, RZ, 0xc0, !PT ;  /* 0x7fffffff07ff7812 */ /* 0x000fe2000780c0ff */
[----:B------:R-:W-:-:S06]  /*4e30*/  IMAD.MOV.U32 R5, RZ, RZ, 0x7ff00000 ;  /* 0x7ff00000ff057424 */ /* 0x000fcc00078e00ff */
[----:B------:R-:W-:-:S10]  /*4e40*/  DFMA R4, R6, R4, +INF ;  /* 0x7ff000000604742b */ /* 0x000fd40000000004 */
[----:B------:R-:W-:Y:S02]  /*4e50*/  FSEL R4, R4, RZ, P0 ;  /* 0x000000ff04047208 */ /* 0x000fe40000000000 */
[----:B------:R-:W-:-:S07]  /*4e60*/  FSEL R5, R5, -QNAN , P0 ;  /* 0xfff0000005057808 */ /* 0x000fce0000000000 */
.L_x_58:
[----:B------:R-:W-:Y:S05]  /*4e70*/  BSYNC.RECONVERGENT B1 ;  /* 0x0000000000017941 */ /* 0x000fea0003800200 */
.L_x_56:
[----:B------:R-:W0:Y:S02]  /*4e80*/  LDC.64 R6, c[0x0][0x3a0] ;  /* 0x0000e800ff067b82 */ /* 0x000e240000000a00 */
[----:B0-----:R-:W-:-:S08]  /*4e90*/  DADD R6, R6, -0.5 ;  /* 0xbfe0000006067429 */ /* 0x001fd00000000000 */
[----:B------:R-:W-:-:S11]  /*4ea0*/  DFMA R4, R4, R6, R18 ;  /* 0x000000060404722b */ /* 0x000fd60000000012 */
.L_x_26:
[----:B------:R-:W-:Y:S05]  /*4eb0*/  BSYNC.RECONVERGENT B0 ;  /* 0x0000000000007941 */ /* 0x000fea0003800200 */
.L_x_1:
[----:B------:R-:W-:Y:S01]  /*4ec0*/  IMAD.MOV.U32 R6, RZ, RZ, 0x652b82fe ;  /* 0x652b82feff067424 */ /* 0x000fe200078e00ff */
[----:B------:R-:W-:Y:S01]  /*4ed0*/  UMOV UR6, 0xfefa39ef ;  /* 0xfefa39ef00067882 */ /* 0x000fe20000000000 */
[----:B------:R-:W-:Y:S01]  /*4ee0*/  IMAD.MOV.U32 R7, RZ, RZ, 0x3ff71547 ;  /* 0x3ff71547ff077424 */ /* 0x000fe200078e00ff */
[----:B------:R-:W-:Y:S01]  /*4ef0*/  UMOV UR7, 0x3fe62e42 ;  /* 0x3fe62e4200077882 */ /* 0x000fe20000000000 */
[----:B------:R-:W0:Y:S01]  /*4f00*/  LDC.64 R12, c[0x0][0x388] ;  /* 0x0000e200ff0c7b82 */ /* 0x000e220000000a00 */
[----:B------:R-:W-:Y:S01]  /*4f10*/  FSETP.GEU.AND P0, PT, |R5|, 4.1917929649353027344, PT ;  /* 0x4086232b0500780b */ /* 0x000fe20003f0e200 */
[----:B------:R-:W-:Y:S02]  /*4f20*/  BSSY.RECONVERGENT B0, `(.L_x_59) ;  /* 0x0000037000007945 */ /* 0x000fe40003800200 */
[----:B------:R-:W-:-:S08]  /*4f30*/  DFMA R6, R4, R6, 6.75539944105574400000e+15 ;  /* 0x433800000406742b */ /* 0x000fd00000000006 */
[----:B------:R-:W-:-:S08]  /*4f40*/  DADD R8, R6, -6.75539944105574400000e+15 ;  /* 0xc338000006087429 */ /* 0x000fd00000000000 */
[----:B------:R-:W-:Y:S01]  /*4f50*/  DFMA R10, R8, -UR6, R4 ;  /* 0x80000006080a7c2b */ /* 0x000fe20008000004 */
[----:B------:R-:W-:Y:S01]  /*4f60*/  UMOV UR6, 0x3b39803f ;  /* 0x3b39803f00067882 */ /* 0x000fe20000000000 */
[----:B------:R-:W-:-:S06]  /*4f70*/  UMOV UR7, 0x3c7abc9e ;  /* 0x3c7abc9e00077882 */ /* 0x000fcc0000000000 */
[----:B------:R-:W-:Y:S01]  /*4f80*/  DFMA R10, R8, -UR6, R10 ;  /* 0x80000006080a7c2b */ /* 0x000fe2000800000a */
[----:B------:R-:W-:Y:S01]  /*4f90*/  UMOV UR6, 0x69ce2bdf ;  /* 0x69ce2bdf00067882 */ /* 0x000fe20000000000 */
[----:B------:R-:W-:Y:S01]  /*4fa0*/  IMAD.MOV.U32 R8, RZ, RZ, -0x35dec16 ;  /* 0xfca213eaff087424 */ /* 0x000fe200078e00ff */
[----:B------:R-:W-:Y:S01]  /*4fb0*/  UMOV UR7, 0x3e5ade15 ;  /* 0x3e5ade1500077882 */ /* 0x000fe20000000000 */
[----:B------:R-:W-:-:S06]  /*4fc0*/  IMAD.MOV.U32 R9, RZ, RZ, 0x3e928af3 ;  /* 0x3e928af3ff097424 */ /* 0x000fcc00078e00ff */
[----:B------:R-:W-:Y:S01]  /*4fd0*/  DFMA R8, R10, UR6, R8 ;  /* 0x000000060a087c2b */ /* 0x000fe20008000008 */
[----:B------:R-:W-:Y:S01]  /*4fe0*/  UMOV UR6, 0x62401315 ;  /* 0x6240131500067882 */ /* 0x000fe20000000000 */
[----:B------:R-:W-:-:S06]  /*4ff0*/  UMOV UR7, 0x3ec71dee ;  /* 0x3ec71dee00077882 */ /* 0x000fcc0000000000 */
[----:B------:R-:W-:Y:S01]  /*5000*/  DFMA R8, R10, R8, UR6 ;  /* 0x000000060a087e2b */ /* 0x000fe20008000008 */
        /* <DEDUP_REMOVED lines=20> */
[----:B------:R-:W-:-:S08]  /*5150*/  DFMA R8, R10, R8, UR6 ;  /* 0x000000060a087e2b */ /* 0x000fd00008000008 */
[----:B------:R-:W-:-:S08]  /*5160*/  DFMA R8, R10, R8, 1 ;  /* 0x3ff000000a08742b */ /* 0x000fd00000000008 */
[----:B------:R-:W-:Y:S01]  /*5170*/  DFMA R10, R10, R8, 1 ;  /* 0x3ff000000a0a742b */ /* 0x000fe20000000008 */
[----:B0-----:R-:W-:-:S09]  /*5180*/  IMAD.WIDE R8, R2, 0x8, R12 ;  /* 0x0000000802087825 */ /* 0x001fd200078e020c */
        /* <DEDUP_REMOVED lines=9> */
[----:B------:R-:W-:Y:S02]  /*5220*/  FSEL R3, R3, RZ, P0 ;  /* 0x000000ff03037208 */ /* 0x000fe40000000000 */
[----:B------:R-:W-:-:S05]  /*5230*/  @!P1 SHF.R.S32.HI R5, RZ, 0x1, R0 ;  /* 0x00000001ff059819 */ /* 0x000fca0000011400 */
[----:B------:R-:W-:Y:S01]  /*5240*/  @!P1 IMAD.IADD R6, R6, 0x1, -R5 ;  /* 0x0000000106069824 */ /* 0x000fe200078e0a05 */
[----:B------:R-:W-:-:S04]  /*5250*/  @!P1 LEA R5, R5, R11, 0x14 ;  /* 0x0000000b05059211 */ /* 0x000fc800078ea0ff */
[----:B------:R-:W-:Y:S01]  /*5260*/  @!P1 LEA R7, R6, 0x3ff00000, 0x14 ;  /* 0x3ff0000006079811 */ /* 0x000fe200078ea0ff */
[----:B------:R-:W-:-:S06]  /*5270*/  @!P1 IMAD.MOV.U32 R6, RZ, RZ, RZ ;  /* 0x000000ffff069224 */ /* 0x000fcc00078e00ff */
[----:B------:R-:W-:-:S11]  /*5280*/  @!P1 DMUL R2, R4, R6 ;  /* 0x0000000604029228 */ /* 0x000fd60000000000 */
.L_x_60:
[----:B------:R-:W-:Y:S05]  /*5290*/  BSYNC.RECONVERGENT B0 ;  /* 0x0000000000007941 */ /* 0x000fea0003800200 */
.L_x_59:
[----:B------:R-:W-:Y:S01]  /*52a0*/  STG.E.64 desc[UR4][R8.64], R2 ;  /* 0x0000000208007986 */ /* 0x000fe2000c101b04 */
[----:B------:R-:W-:Y:S05]  /*52b0*/  EXIT ;  /* 0x000000000000794d */ /* 0x000fea0003800000 */
        .weak           $__internal_0_$__cuda_sm20_div_rn_f64_full
        .type           $__internal_0_$__cuda_sm20_div_rn_f64_full,@function
        .size           $__internal_0_$__cuda_sm20_div_rn_f64_full,($__internal_1_$__cuda_sm20_dsqrt_rn_f64_mediumpath_v1 - $__internal_0_$__cuda_sm20_div_rn_f64_full)
$__internal_0_$__cuda_sm20_div_rn_f64_full:
[C---:B------:R-:W-:Y:S01]  /*52c0*/  FSETP.GEU.AND P0, PT, |R21|.reuse, 1.469367938527859385e-39, PT ;  /* 0x001000001500780b */ /* 0x040fe20003f0e200 */
[--C-:B------:R-:W-:Y:S01]  /*52d0*/  IMAD.MOV.U32 R20, RZ, RZ, R8.reuse ;  /* 0x000000ffff147224 */ /* 0x100fe200078e0008 */
[----:B------:R-:W-:Y:S01]  /*52e0*/  LOP3.LUT R22, R21, 0x800fffff, RZ, 0xc0, !PT ;  /* 0x800fffff15167812 */ /* 0x000fe200078ec0ff */
[----:B------:R-:W-:Y:S01]  /*52f0*/  IMAD.MOV.U32 R26, RZ, RZ, 0x1 ;  /* 0x00000001ff1a7424 */ /* 0x000fe200078e00ff */
[C---:B------:R-:W-:Y:S01]  /*5300*/  FSETP.GEU.AND P2, PT, |R15|.reuse, 1.469367938527859385e-39, PT ;  /* 0x001000000f00780b */ /* 0x040fe20003f4e200 */
[----:B------:R-:W-:Y:S01]  /*5310*/  BSSY.RECONVERGENT B2, `(.L_x_61) ;  /* 0x0000053000027945 */ /* 0x000fe20003800200 */
[----:B------:R-:W-:Y:S01]  /*5320*/  LOP3.LUT R23, R22, 0x3ff00000, RZ, 0xfc, !PT ;  /* 0x3ff0000016177812 */ /* 0x000fe200078efcff */
[----:B------:R-:W-:Y:S01]  /*5330*/  IMAD.MOV.U32 R22, RZ, RZ, R8 ;  /* 0x000000ffff167224 */ /* 0x000fe200078e0008 */
[----:B------:R-:W-:Y:S02]  /*5340*/  LOP3.LUT R3, R15, 0x7ff00000, RZ, 0xc0, !PT ;  /* 0x7ff000000f037812 */ /* 0x000fe400078ec0ff */
[----:B------:R-:W-:-:S03]  /*5350*/  LOP3.LUT R30, R21, 0x7ff00000, RZ, 0xc0, !PT ;  /* 0x7ff00000151e7812 */ /* 0x000fc600078ec0ff */
[----:B------:R-:W-:Y:S01]  /*5360*/  @!P0 DMUL R22, R20, 8.98846567431157953865e+307 ;  /* 0x7fe0000014168828 */ /* 0x000fe20000000000 */
[----:B------:R-:W-:-:S03]  /*5370*/  ISETP.GE.U32.AND P1, PT, R3, R30, PT ;  /* 0x0000001e0300720c */ /* 0x000fc60003f26070 */
[----:B------:R-:W-:Y:S01]  /*5380*/  @!P2 LOP3.LUT R4, R21, 0x7ff00000, RZ, 0xc0, !PT ;  /* 0x7ff000001504a812 */ /* 0x000fe200078ec0ff */
[----:B------:R-:W-:Y:S01]  /*5390*/  @!P2 IMAD.MOV.U32 R28, RZ, RZ, RZ ;  /* 0x000000ffff1ca224 */ /* 0x000fe200078e00ff */
[----:B------:R-:W0:Y:S02]  /*53a0*/  MUFU.RCP64H R27, R23 ;  /* 0x00000017001b7308 */ /* 0x000e240000001800 */
[----:B------:R-:W-:Y:S01]  /*53b0*/  @!P2 ISETP.GE.U32.AND P3, PT, R3, R4, PT ;  /* 0x000000040300a20c */ /* 0x000fe20003f66070 */
[----:B------:R-:W-:Y:S01]  /*53c0*/  IMAD.MOV.U32 R4, RZ, RZ, 0x1ca00000 ;  /* 0x1ca00000ff047424 */ /* 0x000fe200078e00ff */
[----:B------:R-:W-:-:S04]  /*53d0*/  @!P0 LOP3.LUT R30, R23, 0x7ff00000, RZ, 0xc0, !PT ;  /* 0x7ff00000171e8812 */ /* 0x000fc800078ec0ff */
[----:B------:R-:W-:Y:S01]  /*53e0*/  @!P2 SEL R5, R4, 0x63400000, !P3 ;  /* 0x634000000405a807 */ /* 0x000fe20005800000 */
[----:B------:R-:W-:-:S03]  /*53f0*/  VIADD R32, R30, 0xffffffff ;  /* 0xffffffff1e207836 */ /* 0x000fc60000000000 */
[----:B------:R-:W-:-:S04]  /*5400*/  @!P2 LOP3.LUT R5, R5, 0x80000000, R15, 0xf8, !PT ;  /* 0x800000000505a812 */ /* 0x000fc800078ef80f */
[----:B------:R-:W-:Y:S01]  /*5410*/  @!P2 LOP3.LUT R29, R5, 0x100000, RZ, 0xfc, !PT ;  /* 0x00100000051da812 */ /* 0x000fe200078efcff */
[----:B0-----:R-:W-:Y:S01]  /*5420*/  DFMA R8, R26, -R22, 1 ;  /* 0x3ff000001a08742b */ /* 0x001fe20000000816 */
[----:B------:R-:W-:-:S07]  /*5430*/  IMAD.MOV.U32 R5, RZ, RZ, R3 ;  /* 0x000000ffff057224 */ /* 0x000fce00078e0003 */
[----:B------:R-:W-:-:S08]  /*5440*/  DFMA R8, R8, R8, R8 ;  /* 0x000000080808722b */ /* 0x000fd00000000008 */
[----:B------:R-:W-:Y:S01]  /*5450*/  DFMA R26, R26, R8, R26 ;  /* 0x000000081a1a722b */ /* 0x000fe2000000001a */
[----:B------:R-:W-:Y:S01]  /*5460*/  SEL R9, R4, 0x63400000, !P1 ;  /* 0x6340000004097807 */ /* 0x000fe20004800000 */
[----:B------:R-:W-:-:S03]  /*5470*/  IMAD.MOV.U32 R8, RZ, RZ, R14 ;  /* 0x000000ffff087224 */ /* 0x000fc600078e000e */
[----:B------:R-:W-:-:S03]  /*5480*/  LOP3.LUT R9, R9, 0x800fffff, R15, 0xf8, !PT ;  /* 0x800fffff09097812 */ /* 0x000fc600078ef80f */
[----:B------:R-:W-:-:S03]  /*5490*/  DFMA R24, R26, -R22, 1 ;  /* 0x3ff000001a18742b */ /* 0x000fc60000000816 */
[----:B------:R-:W-:-:S05]  /*54a0*/  @!P2 DFMA R8, R8, 2, -R28 ;  /* 0x400000000808a82b */ /* 0x000fca000000081c */
[----:B------:R-:W-:-:S05]  /*54b0*/  DFMA R24, R26, R24, R26 ;  /* 0x000000181a18722b */ /* 0x000fca000000001a */
[----:B------:R-:W-:-:S03]  /*54c0*/  @!P2 LOP3.LUT R5, R9, 0x7ff00000, RZ, 0xc0, !PT ;  /* 0x7ff000000905a812 */ /* 0x000fc600078ec0ff */
[----:B------:R-:W-:Y:S02]  /*54d0*/  DMUL R26, R24, R8 ;  /* 0x00000008181a7228 */ /* 0x000fe40000000000 */
[----:B------:R-:W-:-:S05]  /*54e0*/  VIADD R31, R5, 0xffffffff ;  /* 0xffffffff051f7836 */ /* 0x000fca0000000000 */
[----:B------:R-:W-:Y:S01]  /*54f0*/  ISETP.GT.U32.AND P0, PT, R31, 0x7feffffe, PT ;  /* 0x7feffffe1f00780c */ /* 0x000fe20003f04070 */
[----:B------:R-:W-:-:S03]  /*5500*/  DFMA R28, R26, -R22, R8 ;  /* 0x800000161a1c722b */ /* 0x000fc60000000008 */
[----:B------:R-:W-:-:S05]  /*5510*/  ISETP.GT.U32.OR P0, PT, R32, 0x7feffffe, P0 ;  /* 0x7feffffe2000780c */ /* 0x000fca0000704470 */
[----:B------:R-:W-:-:S08]  /*5520*/  DFMA R28, R24, R28, R26 ;  /* 0x0000001c181c722b */ /* 0x000fd0000000001a */
[----:B------:R-:W-:Y:S05]  /*5530*/  @P0 BRA `(.L_x_62) ;  /* 0x00000000006c0947 */ /* 0x000fea0003800000 */
[----:B------:R-:W-:-:S04]  /*5540*/  LOP3.LUT R14, R21, 0x7ff00000, RZ, 0xc0, !PT ;  /* 0x7ff00000150e7812 */ /* 0x000fc800078ec0ff */
[CC--:B------:R-:W-:Y:S02]  /*5550*/  VIADDMNMX R5, R3.reuse, -R14.reuse, 0xb9600000, !PT ;  /* 0xb960000003057446 */ /* 0x0c0fe4000780090e */
[----:B------:R-:W-:Y:S02]  /*5560*/  ISETP.GE.U32.AND P0, PT, R3, R14, PT ;  /* 0x0000000e0300720c */ /* 0x000fe40003f06070 */
[----:B------:R-:W-:Y:S02]  /*5570*/  VIMNMX R3, PT, PT, R5, 0x46a00000, PT ;  /* 0x46a0000005037848 */ /* 0x000fe40003fe0100 */
[----:B------:R-:W-:-:S04]  /*5580*/  SEL R4, R4, 0x63400000, !P0 ;  /* 0x6340000004047807 */ /* 0x000fc80004000000 */
[----:B------:R-:W-:Y:S01]  /*5590*/  IADD3 R3, PT, PT, -R4, R3, RZ ;  /* 0x0000000304037210 */ /* 0x000fe20007ffe1ff */
[----:B------:R-:W-:-:S04]  /*55a0*/  IMAD.MOV.U32 R4, RZ, RZ, RZ ;  /* 0x000000ffff047224 */ /* 0x000fc800078e00ff */
[----:B------:R-:W-:-:S06]  /*55b0*/  VIADD R5, R3, 0x7fe00000 ;  /* 0x7fe0000003057836 */ /* 0x000fcc0000000000 */
[----:B------:R-:W-:-:S10]  /*55c0*/  DMUL R24, R28, R4 ;  /* 0x000000041c187228 */ /* 0x000fd40000000000 */
[----:B------:R-:W-:-:S13]  /*55d0*/  FSETP.GTU.AND P0, PT, |R25|, 1.469367938527859385e-39, PT ;  /* 0x001000001900780b */ /* 0x000fda0003f0c200 */
[----:B------:R-:W-:Y:S05]  /*55e0*/  @P0 BRA `(.L_x_63) ;  /* 0x0000000000940947 */ /* 0x000fea0003800000 */
[----:B------:R-:W-:Y:S01]  /*55f0*/  DFMA R8, R28, -R22, R8 ;  /* 0x800000161c08722b */ /* 0x000fe20000000008 */
[----:B------:R-:W-:-:S09]  /*5600*/  IMAD.MOV.U32 R4, RZ, RZ, RZ ;  /* 0x000000ffff047224 */ /* 0x000fd200078e00ff */
[C---:B------:R-:W-:Y:S02]  /*5610*/  FSETP.NEU.AND P0, PT, R9.reuse, RZ, PT ;  /* 0x000000ff0900720b */ /* 0x040fe40003f0d000 */
[----:B------:R-:W-:-:S04]  /*5620*/  LOP3.LUT R21, R9, 0x80000000, R21, 0x48, !PT ;  /* 0x8000000009157812 */ /* 0x000fc800078e4815 */
[----:B------:R-:W-:-:S07]  /*5630*/  LOP3.LUT R5, R21, R5, RZ, 0xfc, !PT ;  /* 0x0000000515057212 */ /* 0x000fce00078efcff */
[----:B------:R-:W-:Y:S05]  /*5640*/  @!P0 BRA `(.L_x_63) ;  /* 0x00000000007c8947 */ /* 0x000fea0003800000 */
[----:B------:R-:W-:Y:S01]  /*5650*/  IMAD.MOV R9, RZ, RZ, -R3 ;  /* 0x000000ffff097224 */ /* 0x000fe200078e0a03 */
[----:B------:R-:W-:Y:S01]  /*5660*/  DMUL.RP R4, R28, R4 ;  /* 0x000000041c047228 */ /* 0x000fe20000008000 */
[----:B------:R-:W-:Y:S01]  /*5670*/  IMAD.MOV.U32 R8, RZ, RZ, RZ ;  /* 0x000000ffff087224 */ /* 0x000fe200078e00ff */
[----:B------:R-:W-:-:S05]  /*5680*/  IADD3 R3, PT, PT, -R3, -0x43300000, RZ ;  /* 0xbcd0000003037810 */ /* 0x000fca0007ffe1ff */
[----:B------:R-:W-:-:S03]  /*5690*/  DFMA R8, R24, -R8, R28 ;  /* 0x800000081808722b */ /* 0x000fc6000000001c */
[----:B------:R-:W-:-:S07]  /*56a0*/  LOP3.LUT R21, R5, R21, RZ, 0x3c, !PT ;  /* 0x0000001505157212 */ /* 0x000fce00078e3cff */
[----:B------:R-:W-:-:S04]  /*56b0*/  FSETP.NEU.AND P0, PT, |R9|, R3, PT ;  /* 0x000000030900720b */ /* 0x000fc80003f0d200 */
[----:B------:R-:W-:Y:S02]  /*56c0*/  FSEL R24, R4, R24, !P0 ;  /* 0x0000001804187208 */ /* 0x000fe40004000000 */
[----:B------:R-:W-:Y:S01]  /*56d0*/  FSEL R25, R21, R25, !P0 ;  /* 0x0000001915197208 */ /* 0x000fe20004000000 */
[----:B------:R-:W-:Y:S06]  /*56e0*/  BRA `(.L_x_63) ;  /* 0x0000000000547947 */ /* 0x000fec0003800000 */
.L_x_62:
[----:B------:R-:W-:-:S14]  /*56f0*/  DSETP.NAN.AND P0, PT, R14, R14, PT ;  /* 0x0000000e0e00722a */ /* 0x000fdc0003f08000 */
[----:B------:R-:W-:Y:S05]  /*5700*/  @P0 BRA `(.L_x_64) ;  /* 0x0000000000440947 */ /* 0x000fea0003800000 */
[----:B------:R-:W-:-:S14]  /*5710*/  DSETP.NAN.AND P0, PT, R20, R20, PT ;  /* 0x000000141400722a */ /* 0x000fdc0003f08000 */
[----:B------:R-:W-:Y:S05]  /*5720*/  @P0 BRA `(.L_x_65) ;  /* 0x0000000000300947 */ /* 0x000fea0003800000 */
[----:B------:R-:W-:Y:S01]  /*5730*/  ISETP.NE.AND P0, PT, R5, R30, PT ;  /* 0x0000001e0500720c */ /* 0x000fe20003f05270 */
[----:B------:R-:W-:Y:S02]  /*5740*/  IMAD.MOV.U32 R24, RZ, RZ, 0x0 ;  /* 0x00000000ff187424 */ /* 0x000fe400078e00ff */
[----:B------:R-:W-:-:S10]  /*5750*/  IMAD.MOV.U32 R25, RZ, RZ, -0x80000 ;  /* 0xfff80000ff197424 */ /* 0x000fd400078e00ff */
[----:B------:R-:W-:Y:S05]  /*5760*/  @!P0 BRA `(.L_x_63) ;  /* 0x0000000000348947 */ /* 0x000fea0003800000 */
[----:B------:R-:W-:Y:S02]  /*5770*/  ISETP.NE.AND P0, PT, R5, 0x7ff00000, PT ;  /* 0x7ff000000500780c */ /* 0x000fe40003f05270 */
[----:B------:R-:W-:Y:S02]  /*5780*/  LOP3.LUT R25, R15, 0x80000000, R21, 0x48, !PT ;  /* 0x800000000f197812 */ /* 0x000fe400078e4815 */
[----:B------:R-:W-:-:S13]  /*5790*/  ISETP.EQ.OR P0, PT, R30, RZ, !P0 ;  /* 0x000000ff1e00720c */ /* 0x000fda0004702670 */
[----:B------:R-:W-:Y:S01]  /*57a0*/  @P0 LOP3.LUT R3, R25, 0x7ff00000, RZ, 0xfc, !PT ;  /* 0x7ff0000019030812 */ /* 0x000fe200078efcff */
[----:B------:R-:W-:Y:S02]  /*57b0*/  @!P0 IMAD.MOV.U32 R24, RZ, RZ, RZ ;  /* 0x000000ffff188224 */ /* 0x000fe400078e00ff */
[----:B------:R-:W-:Y:S02]  /*57c0*/  @P0 IMAD.MOV.U32 R24, RZ, RZ, RZ ;  /* 0x000000ffff180224 */ /* 0x000fe400078e00ff */
[----:B------:R-:W-:Y:S01]  /*57d0*/  @P0 IMAD.MOV.U32 R25, RZ, RZ, R3 ;  /* 0x000000ffff190224 */ /* 0x000fe200078e0003 */
[----:B------:R-:W-:Y:S06]  /*57e0*/  BRA `(.L_x_63) ;  /* 0x0000000000147947 */ /* 0x000fec0003800000 */
.L_x_65:
[----:B------:R-:W-:Y:S01]  /*57f0*/  LOP3.LUT R25, R21, 0x80000, RZ, 0xfc, !PT ;  /* 0x0008000015197812 */ /* 0x000fe200078efcff */
[----:B------:R-:W-:Y:S01]  /*5800*/  IMAD.MOV.U32 R24, RZ, RZ, R20 ;  /* 0x000000ffff187224 */ /* 0x000fe200078e0014 */
[----:B------:R-:W-:Y:S06]  /*5810*/  BRA `(.L_x_63) ;  /* 0x0000000000087947 */ /* 0x000fec0003800000 */
.L_x_64:
[----:B------:R-:W-:Y:S02]  /*5820*/  LOP3.LUT R25, R15, 0x80000, RZ, 0xfc, !PT ;  /* 0x000800000f197812 */ /* 0x000fe400078efcff */
[----:B------:R-:W-:-:S07]  /*5830*/  MOV R24, R14 ;  /* 0x0000000e00187202 */ /* 0x000fce0000000f00 */
.L_x_63:
[----:B------:R-:W-:Y:S05]  /*5840*/  BSYNC.RECONVERGENT B2 ;  /* 0x0000000000027941 */ /* 0x000fea0003800200 */
.L_x_61:
[----:B------:R-:W-:Y:S02]  /*5850*/  IMAD.MOV.U32 R4, RZ, RZ, R0 ;  /* 0x000000ffff047224 */ /* 0x000fe400078e0000 */
[----:B------:R-:W-:Y:S02]  /*5860*/  IMAD.MOV.U32 R5, RZ, RZ, 0x0 ;  /* 0x00000000ff057424 */ /* 0x000fe400078e00ff */
[----:B------:R-:W-:Y:S02]  /*5870*/  IMAD.MOV.U32 R8, RZ, RZ, R24 ;  /* 0x000000ffff087224 */ /* 0x000fe400078e0018 */
[----:B------:R-:W-:Y:S01]  /*5880*/  IMAD.MOV.U32 R9, RZ, RZ, R25 ;  /* 0x000000ffff097224 */ /* 0x000fe200078e0019 */
[----:B------:R-:W-:Y:S06]  /*5890*/  RET.REL.NODEC R4 `(_Z6IpatiaPdS_dddddddd) ;  /* 0xffffffa404d87950 */ /* 0x000fec0003c3ffff */
        .weak           $__internal_1_$__cuda_sm20_dsqrt_rn_f64_mediumpath_v1
        .type           $__internal_1_$__cuda_sm20_dsqrt_rn_f64_mediumpath_v1,@function
        .size           $__internal_1_$__cuda_sm20_dsqrt_rn_f64_mediumpath_v1,($_Z6IpatiaPdS_dddddddd$__internal_accurate_pow - $__internal_1_$__cuda_sm20_dsqrt_rn_f64_mediumpath_v1)
$__internal_1_$__cuda_sm20_dsqrt_rn_f64_mediumpath_v1:
[----:B------:R-:W-:Y:S01]  /*58a0*/  ISETP.GE.U32.AND P1, PT, R8, -0x3400000, PT ;  /* 0xfcc000000800780c */ /* 0x000fe20003f26070 */
[----:B------:R-:W-:-:S12]  /*58b0*/  IMAD.MOV.U32 R11, RZ, RZ, R21 ;  /* 0x000000ffff0b7224 */ /* 0x000fd800078e0015 */
[----:B------:R-:W-:Y:S05]  /*58c0*/  @!P1 BRA `(.L_x_66) ;  /* 0x0000000000209947 */ /* 0x000fea0003800000 */
[----:B------:R-:W-:-:S10]  /*58d0*/  DFMA.RM R10, R14, R10, R12 ;  /* 0x0000000a0e0a722b */ /* 0x000fd4000000400c */
[----:B------:R-:W-:-:S05]  /*58e0*/  IADD3 R8, P1, PT, R10, 0x1, RZ ;  /* 0x000000010a087810 */ /* 0x000fca0007f3e0ff */
[----:B------:R-:W-:-:S06]  /*58f0*/  IMAD.X R9, RZ, RZ, R11, P1 ;  /* 0x000000ffff097224 */ /* 0x000fcc00008e060b */
[----:B------:R-:W-:-:S08]  /*5900*/  DFMA.RP R6, -R10, R8, R6 ;  /* 0x000000080a06722b */ /* 0x000fd00000008106 */
[----:B------:R-:W-:-:S06]  /*5910*/  DSETP.GT.AND P1, PT, R6, RZ, PT ;  /* 0x000000ff0600722a */ /* 0x000fcc0003f24000 */
[----:B------:R-:W-:Y:S02]  /*5920*/  FSEL R8, R8, R10, P1 ;  /* 0x0000000a08087208 */ /* 0x000fe40000800000 */
[----:B------:R-:W-:Y:S01]  /*5930*/  FSEL R9, R9, R11, P1 ;  /* 0x0000000b09097208 */ /* 0x000fe20000800000 */
[----:B------:R-:W-:Y:S06]  /*5940*/  BRA `(.L_x_67) ;  /* 0x0000000000647947 */ /* 0x000fec0003800000 */
.L_x_66:
[----:B------:R-:W-:-:S14]  /*5950*/  DSETP.NE.AND P1, PT, R6, RZ, PT ;  /* 0x000000ff0600722a */ /* 0x000fdc0003f25000 */
[----:B------:R-:W-:Y:S05]  /*5960*/  @!P1 BRA `(.L_x_68) ;  /* 0x0000000000589947 */ /* 0x000fea0003800000 */
[----:B------:R-:W-:-:S13]  /*5970*/  ISETP.GE.AND P1, PT, R7, RZ, PT ;  /* 0x000000ff0700720c */ /* 0x000fda0003f26270 */
[----:B------:R-:W-:Y:S02]  /*5980*/  @!P1 IMAD.MOV.U32 R8, RZ, RZ, 0x0 ;  /* 0x00000000ff089424 */ /* 0x000fe400078e00ff */
[----:B------:R-:W-:Y:S01]  /*5990*/  @!P1 IMAD.MOV.U32 R9, RZ, RZ, -0x80000 ;  /* 0xfff80000ff099424 */ /* 0x000fe200078e00ff */
[----:B------:R-:W-:Y:S06]  /*59a0*/  @!P1 BRA `(.L_x_67) ;  /* 0x00000000004c9947 */ /* 0x000fec0003800000 */
[----:B------:R-:W-:-:S13]  /*59b0*/  ISETP.GT.AND P1, PT, R7, 0x7fefffff, PT ;  /* 0x7fefffff0700780c */ /* 0x000fda0003f24270 */
[----:B------:R-:W-:Y:S05]  /*59c0*/  @P1 BRA `(.L_x_68) ;  /* 0x0000000000401947 */ /* 0x000fea0003800000 */
[----:B------:R-:W-:Y:S01]  /*59d0*/  DMUL R6, R6, 8.11296384146066816958e+31 ;  /* 0x4690000006067828 */ /* 0x000fe20000000000 */
[----:B------:R-:W-:Y:S02]  /*59e0*/  IMAD.MOV.U32 R8, RZ, RZ, RZ ;  /* 0x000000ffff087224 */ /* 0x000fe400078e00ff */
[----:B------:R-:W-:Y:S02]  /*59f0*/  IMAD.MOV.U32 R12, RZ, RZ, 0x0 ;  /* 0x00000000ff0c7424 */ /* 0x000fe400078e00ff */
[----:B------:R-:W-:Y:S01]  /*5a00*/  IMAD.MOV.U32 R13, RZ, RZ, 0x3fd80000 ;  /* 0x3fd80000ff0d7424 */ /* 0x000fe200078e00ff */
[----:B------:R-:W0:Y:S02]  /*5a10*/  MUFU.RSQ64H R9, R7 ;  /* 0x0000000700097308 */ /* 0x000e240000001c00 */
[----:B0-----:R-:W-:-:S08]  /*5a20*/  DMUL R10, R8, R8 ;  /* 0x00000008080a7228 */ /* 0x001fd00000000000 */
[----:B------:R-:W-:-:S08]  /*5a30*/  DFMA R10, R6, -R10, 1 ;  /* 0x3ff00000060a742b */ /* 0x000fd0000000080a */
[----:B------:R-:W-:Y:S02]  /*5a40*/  DFMA R12, R10, R12, 0.5 ;  /* 0x3fe000000a0c742b */ /* 0x000fe4000000000c */
[----:B------:R-:W-:-:S08]  /*5a50*/  DMUL R10, R8, R10 ;  /* 0x0000000a080a7228 */ /* 0x000fd00000000000 */
[----:B------:R-:W-:-:S08]  /*5a60*/  DFMA R10, R12, R10, R8 ;  /* 0x0000000a0c0a722b */ /* 0x000fd00000000008 */
[----:B------:R-:W-:Y:S02]  /*5a70*/  DMUL R8, R6, R10 ;  /* 0x0000000a06087228 */ /* 0x000fe40000000000 */
[----:B------:R-:W-:-:S06]  /*5a80*/  IADD3 R11, PT, PT, R11, -0x100000, RZ ;  /* 0xfff000000b0b7810 */ /* 0x000fcc0007ffe0ff */
[----:B------:R-:W-:-:S08]  /*5a90*/  DFMA R12, R8, -R8, R6 ;  /* 0x80000008080c722b */ /* 0x000fd00000000006 */
[----:B------:R-:W-:-:S10]  /*5aa0*/  DFMA R8, R10, R12, R8 ;  /* 0x0000000c0a08722b */ /* 0x000fd40000000008 */
[----:B------:R-:W-:Y:S01]  /*5ab0*/  VIADD R9, R9, 0xfcb00000 ;  /* 0xfcb0000009097836 */ /* 0x000fe20000000000 */
[----:B------:R-:W-:Y:S06]  /*5ac0*/  BRA `(.L_x_67) ;  /* 0x0000000000047947 */ /* 0x000fec0003800000 */
.L_x_68:
[----:B------:R-:W-:-:S11]  /*5ad0*/  DADD R8, R6, R6 ;  /* 0x0000000006087229 */ /* 0x000fd60000000006 */
.L_x_67:
[----:B------:R-:W-:Y:S02]  /*5ae0*/  IMAD.MOV.U32 R6, RZ, RZ, R0 ;  /* 0x000000ffff067224 */ /* 0x000fe400078e0000 */
[----:B------:R-:W-:Y:S02]  /*5af0*/  IMAD.MOV.U32 R7, RZ, RZ, 0x0 ;  /* 0x00000000ff077424 */ /* 0x000fe400078e00ff */
[----:B------:R-:W-:Y:S02]  /*5b00*/  IMAD.MOV.U32 R16, RZ, RZ, R8 ;  /* 0x000000ffff107224 */ /* 0x000fe400078e0008 */
[----:B------:R-:W-:Y:S01]  /*5b10*/  IMAD.MOV.U32 R17, RZ, RZ, R9 ;  /* 0x000000ffff117224 */ /* 0x000fe200078e0009 */
[----:B------:R-:W-:Y:S06]  /*5b20*/  RET.REL.NODEC R6 `(_Z6IpatiaPdS_dddddddd) ;  /* 0xffffffa406347950 */ /* 0x000fec0003c3ffff */
        .type           $_Z6IpatiaPdS_dddddddd$__internal_accurate_pow,@function
        .size           $_Z6IpatiaPdS_dddddddd$__internal_accurate_pow,(.L_x_142 - $_Z6IpatiaPdS_dddddddd$__internal_accurate_pow)
$_Z6IpatiaPdS_dddddddd$__internal_accurate_pow:
[----:B------:R-:W-:Y:S01]  /*5b30*/  ISETP.GT.U32.AND P0, PT, R37, 0xfffff, PT ;  /* 0x000fffff2500780c */ /* 0x000fe20003f04070 */
[--C-:B------:R-:W-:Y:S01]  /*5b40*/  IMAD.MOV.U32 R21, RZ, RZ, R37.reuse ;  /* 0x000000ffff157224 */ /* 0x100fe200078e0025 */
[----:B------:R-:W-:Y:S01]  /*5b50*/  UMOV UR6, 0x7d2cafe2 ;  /* 0x7d2cafe200067882 */ /* 0x000fe20000000000 */
[----:B------:R-:W-:Y:S01]  /*5b60*/  IMAD.MOV.U32 R24, RZ, RZ, 0x41ad3b5a ;  /* 0x41ad3b5aff187424 */ /* 0x000fe200078e00ff */
[----:B------:R-:W-:Y:S01]  /*5b70*/  UMOV UR7, 0x3eb0f5ff ;  /* 0x3eb0f5ff00077882 */ /* 0x000fe20000000000 */
[----:B------:R-:W-:Y:S01]  /*5b80*/  IMAD.MOV.U32 R25, RZ, RZ, 0x3ed0f5d2 ;  /* 0x3ed0f5d2ff197424 */ /* 0x000fe200078e00ff */
[----:B------:R-:W-:Y:S01]  /*5b90*/  SHF.R.U32.HI R37, RZ, 0x14, R37 ;  /* 0x00000014ff257819 */ /* 0x000fe20000011625 */
[----:B------:R-:W-:Y:S01]  /*5ba0*/  UMOV UR8, 0x3b39803f ;  /* 0x3b39803f00087882 */ /* 0x000fe20000000000 */
[----:B------:R-:W-:-:S05]  /*5bb0*/  UMOV UR9, 0x3c7abc9e ;  /* 0x3c7abc9e00097882 */ /* 0x000fca0000000000 */
[----:B------:R-:W-:-:S10]  /*5bc0*/  @!P0 DMUL R30, R20, 1.80143985094819840000e+16 ;  /* 0x43500000141e8828 */ /* 0x000fd40000000000 */
[----:B------:R-:W-:Y:S01]  /*5bd0*/  @!P0 IMAD.MOV.U32 R21, RZ, RZ, R31 ;  /* 0x000000ffff158224 */ /* 0x000fe200078e001f */
[----:B------:R-:W-:Y:S01]  /*5be0*/  @!P0 LEA.HI R37, R31, 0xffffffca, RZ, 0xc ;  /* 0xffffffca1f258811 */ /* 0x000fe200078f60ff */
[----:B------:R-:W-:-:S03]  /*5bf0*/  @!P0 IMAD.MOV.U32 R20, RZ, RZ, R30 ;  /* 0x000000ffff148224 */ /* 0x000fc600078e001e */
[----:B------:R-:W-:Y:S01]  /*5c00*/  LOP3.LUT R21, R21, 0x800fffff, RZ, 0xc0, !PT ;  /* 0x800fffff15157812 */ /* 0x000fe200078ec0ff */
[----:B------:R-:W-:Y:S01]  /*5c10*/  IMAD.MOV.U32 R22, RZ, RZ, R20 ;  /* 0x000000ffff167224 */ /* 0x000fe200078e0014 */
[----:B------:R-:W-:Y:S02]  /*5c20*/  MOV R20, RZ ;  /* 0x000000ff00147202 */ /* 0x000fe40000000f00 */
[----:B------:R-:W-:-:S04]  /*5c30*/  LOP3.LUT R23, R21, 0x3ff00000, RZ, 0xfc, !PT ;  /* 0x3ff0000015177812 */ /* 0x000fc800078efcff */
[----:B------:R-:W-:-:S13]  /*5c40*/  ISETP.GE.U32.AND P2, PT, R23, 0x3ff6a09f, PT ;  /* 0x3ff6a09f1700780c */ /* 0x000fda0003f46070 */
[----:B------:R-:W-:-:S04]  /*5c50*/  @P2 VIADD R21, R23, 0xfff00000 ;  /* 0xfff0000017152836 */ /* 0x000fc80000000000 */
[----:B------:R-:W-:-:S06]  /*5c60*/  @P2 IMAD.MOV.U32 R23, RZ, RZ, R21 ;  /* 0x000000ffff172224 */ /* 0x000fcc00078e0015 */
        /* <DEDUP_REMOVED lines=8> */
[----:B------:R-:W-:-:S08]  /*5cf0*/  DMUL R32, R20, R20 ;  /* 0x0000001414207228 */ /* 0x000fd00000000000 */
[----:B------:R-:W-:Y:S01]  /*5d00*/  DFMA R24, R32, UR6, R24 ;  /* 0x0000000620187c2b */ /* 0x000fe20008000018 */
[----:B------:R-:W-:Y:S01]  /*5d10*/  UMOV UR6, 0x75488a3f ;  /* 0x75488a3f00067882 */ /* 0x000fe20000000000 */
[----:B------:R-:W-:-:S06]  /*5d20*/  UMOV UR7, 0x3ef3b20a ;  /* 0x3ef3b20a00077882 */ /* 0x000fcc0000000000 */
[----:B------:R-:W-:Y:S01]  /*5d30*/  DFMA R28, R32, R24, UR6 ;  /* 0x00000006201c7e2b */ /* 0x000fe20008000018 */
[----:B------:R-:W-:Y:S01]  /*5d40*/  UMOV UR6, 0xe4faecd5 ;  /* 0xe4faecd500067882 */ /* 0x000fe20000000000 */
[----:B------:R-:W-:Y:S01]  /*5d50*/  UMOV UR7, 0x3f1745cd ;  /* 0x3f1745cd00077882 */ /* 0x000fe20000000000 */
[----:B------:R-:W-:-:S05]  /*5d60*/  DADD R24, R22, -R20 ;  /* 0x0000000016187229 */ /* 0x000fca0000000814 */
[----:B------:R-:W-:Y:S01]  /*5d70*/  DFMA R28, R32, R28, UR6 ;  /* 0x00000006201c7e2b */ /* 0x000fe2000800001c */
        /* <DEDUP_REMOVED lines=13> */
[----:B------:R-:W-:-:S03]  /*5e50*/  UMOV UR7, 0x3fb55555 ;  /* 0x3fb5555500077882 */ /* 0x000fc60000000000 */
[----:B------:R-:W-:Y:S02]  /*5e60*/  VIADD R31, R25, 0x100000 ;  /* 0x00100000191f7836 */ /* 0x000fe40000000000 */
[----:B------:R-:W-:Y:S01]  /*5e70*/  IMAD.MOV.U32 R30, RZ, RZ, R24 ;  /* 0x000000ffff1e7224 */ /* 0x000fe200078e0018 */
[----:B------:R-:W-:-:S08]  /*5e80*/  DFMA R22, R32, R28, UR6 ;  /* 0x0000000620167e2b */ /* 0x000fd0000800001c */
[----:B------:R-:W-:Y:S01]  /*5e90*/  DADD R26, -R22, UR6 ;  /* 0x00000006161a7e29 */ /* 0x000fe20008000100 */
[----:B------:R-:W-:Y:S01]  /*5ea0*/  UMOV UR6, 0xb9e7b0 ;  /* 0x00b9e7b000067882 */ /* 0x000fe20000000000 */
[----:B------:R-:W-:-:S06]  /*5eb0*/  UMOV UR7, 0x3c46a4cb ;  /* 0x3c46a4cb00077882 */ /* 0x000fcc0000000000 */
[----:B------:R-:W-:Y:S02]  /*5ec0*/  DFMA R26, R32, R28, R26 ;  /* 0x0000001c201a722b */ /* 0x000fe4000000001a */
[----:B------:R-:W-:-:S06]  /*5ed0*/  DMUL R28, R20, R20 ;  /* 0x00000014141c7228 */ /* 0x000fcc0000000000 */
[----:B------:R-:W-:Y:S01]  /*5ee0*/  DADD R26, R26, -UR6 ;  /* 0x800000061a1a7e29 */ /* 0x000fe20008000000 */
[----:B------:R-:W-:Y:S01]  /*5ef0*/  UMOV UR6, 0x80000000 ;  /* 0x8000000000067882 */ /* 0x000fe20000000000 */
[----:B------:R-:W-:Y:S01]  /*5f00*/  DFMA R32, R20, R20, -R28 ;  /* 0x000000141420722b */ /* 0x000fe2000000081c */
[----:B------:R-:W-:-:S07]  /*5f10*/  UMOV UR7, 0x43300000 ;  /* 0x4330000000077882 */ /* 0x000fce0000000000 */
[C---:B------:R-:W-:Y:S02]  /*5f20*/  DFMA R30, R20.reuse, R30, R32 ;  /* 0x0000001e141e722b */ /* 0x040fe40000000020 */
[----:B------:R-:W-:-:S08]  /*5f30*/  DMUL R32, R20, R28 ;  /* 0x0000001c14207228 */ /* 0x000fd00000000000 */
[----:B------:R-:W-:-:S08]  /*5f40*/  DFMA R34, R20, R28, -R32 ;  /* 0x0000001c1422722b */ /* 0x000fd00000000820 */
[----:B------:R-:W-:Y:S02]  /*5f50*/  DFMA R34, R24, R28, R34 ;  /* 0x0000001c1822722b */ /* 0x000fe40000000022 */
[----:B------:R-:W-:-:S06]  /*5f60*/  DADD R28, R22, R26 ;  /* 0x00000000161c7229 */ /* 0x000fcc000000001a */
[----:B------:R-:W-:Y:S02]  /*5f70*/  DFMA R30, R20, R30, R34 ;  /* 0x0000001e141e722b */ /* 0x000fe40000000022 */
[----:B------:R-:W-:-:S08]  /*5f80*/  DADD R34, R22, -R28 ;  /* 0x0000000016227229 */ /* 0x000fd0000000081c */
[----:B------:R-:W-:Y:S02]  /*5f90*/  DADD R34, R26, R34 ;  /* 0x000000001a227229 */ /* 0x000fe40000000022 */
[----:B------:R-:W-:-:S08]  /*5fa0*/  DMUL R26, R28, R32 ;  /* 0x000000201c1a7228 */ /* 0x000fd00000000000 */
[----:B------:R-:W-:-:S08]  /*5fb0*/  DFMA R22, R28, R32, -R26 ;  /* 0x000000201c16722b */ /* 0x000fd0000000081a */
[----:B------:R-:W-:-:S08]  /*5fc0*/  DFMA R22, R28, R30, R22 ;  /* 0x0000001e1c16722b */ /* 0x000fd00000000016 */
[----:B------:R-:W-:-:S08]  /*5fd0*/  DFMA R34, R34, R32, R22 ;  /* 0x000000202222722b */ /* 0x000fd00000000016 */
[----:B------:R-:W-:-:S08]  /*5fe0*/  DADD R28, R26, R34 ;  /* 0x000000001a1c7229 */ /* 0x000fd00000000022 */
[--C-:B------:R-:W-:Y:S02]  /*5ff0*/  DADD R22, R20, R28.reuse ;  /* 0x0000000014167229 */ /* 0x100fe4000000001c */
[----:B------:R-:W-:-:S06]  /*6000*/  DADD R26, R26, -R28 ;  /* 0x000000001a1a7229 */ /* 0x000fcc000000081c */
[----:B------:R-:W-:Y:S02]  /*6010*/  DADD R20, R20, -R22 ;  /* 0x0000000014147229 */ /* 0x000fe40000000816 */
[----:B------:R-:W-:-:S06]  /*6020*/  DADD R26, R34, R26 ;  /* 0x00000000221a7229 */ /* 0x000fcc000000001a */
[----:B------:R-:W-:-:S08]  /*6030*/  DADD R20, R28, R20 ;  /* 0x000000001c147229 */ /* 0x000fd00000000014 */
[----:B------:R-:W-:Y:S01]  /*6040*/  DADD R26, R26, R20 ;  /* 0x000000001a1a7229 */ /* 0x000fe20000000014 */
[C---:B------:R-:W-:Y:S02]  /*6050*/  VIADD R20, R37.reuse, 0xfffffc01 ;  /* 0xfffffc0125147836 */ /* 0x040fe40000000000 */
[----:B------:R-:W-:Y:S02]  /*6060*/  @P2 VIADD R20, R37, 0xfffffc02 ;  /* 0xfffffc0225142836 */ /* 0x000fe40000000000 */
[----:B------:R-:W-:-:S03]  /*6070*/  IMAD.MOV.U32 R21, RZ, RZ, 0x43300000 ;  /* 0x43300000ff157424 */ /* 0x000fc600078e00ff */
[----:B------:R-:W-:Y:S01]  /*6080*/  DADD R24, R24, R26 ;  /* 0x0000000018187229 */ /* 0x000fe2000000001a */
[----:B------:R-:W-:Y:S01]  /*6090*/  LOP3.LUT R20, R20, 0x80000000, RZ, 0x3c, !PT ;  /* 0x8000000014147812 */ /* 0x000fe200078e3cff */
[----:B------:R-:W-:-:S04]  /*60a0*/  IMAD.MOV.U32 R37, RZ, RZ, R3 ;  /* 0x000000ffff257224 */ /* 0x000fc800078e0003 */
[----:B------:R-:W-:Y:S01]  /*60b0*/  IMAD.SHL.U32 R3, R37, 0x2, RZ ;  /* 0x0000000225037824 */ /* 0x000fe200078e00ff */
[----:B------:R-:W-:Y:S01]  /*60c0*/  DADD R26, R20, -UR6 ;  /* 0x80000006141a7e29 */ /* 0x000fe20008000000 */
[----:B------:R-:W-:Y:S01]  /*60d0*/  UMOV UR6, 0xfefa39ef ;  /* 0xfefa39ef00067882 */ /* 0x000fe20000000000 */
[----:B------:R-:W-:Y:S01]  /*60e0*/  DADD R28, R22, R24 ;  /* 0x00000000161c7229 */ /* 0x000fe20000000018 */
[----:B------:R-:W-:Y:S01]  /*60f0*/  UMOV UR7, 0x3fe62e42 ;  /* 0x3fe62e4200077882 */ /* 0x000fe20000000000 */
[----:B------:R-:W-:-:S06]  /*6100*/  ISETP.GT.U32.AND P0, PT, R3, -0x2000001, PT ;  /* 0xfdffffff0300780c */ /* 0x000fcc0003f04070 */
[--C-:B------:R-:W-:Y:S02]  /*6110*/  DFMA R20, R26, UR6, R28.reuse ;  /* 0x000000061a147c2b */ /* 0x100fe4000800001c */
[----:B------:R-:W-:-:S06]  /*6120*/  DADD R30, R22, -R28 ;  /* 0x00000000161e7229 */ /* 0x000fcc000000081c */
[----:B------:R-:W-:Y:S02]  /*6130*/  DFMA R22, R26, -UR6, R20 ;  /* 0x800000061a167c2b */ /* 0x000fe40008000014 */
[----:B------:R-:W-:Y:S01]  /*6140*/  DADD R30, R24, R30 ;  /* 0x00000000181e7229 */ /* 0x000fe2000000001e */
[----:B------:R-:W-:Y:S01]  /*6150*/  LOP3.LUT R25, R37, 0xff0fffff, RZ, 0xc0, !PT ;  /* 0xff0fffff25197812 */ /* 0x000fe200078ec0ff */
[----:B------:R-:W-:-:S04]  /*6160*/  IMAD.MOV.U32 R24, RZ, RZ, R36 ;  /* 0x000000ffff187224 */ /* 0x000fc800078e0024 */
[----:B------:R-:W-:Y:S01]  /*6170*/  DADD R22, -R28, R22 ;  /* 0x000000001c167229 */ /* 0x000fe20000000116 */
[----:B------:R-:W-:-:S07]  /*6180*/  SEL R25, R25, R37, P0 ;  /* 0x0000002519197207 */ /* 0x000fce0000000000 */
[----:B------:R-:W-:-:S08]  /*6190*/  DADD R22, R30, -R22 ;  /* 0x000000001e167229 */ /* 0x000fd00000000816 */
[----:B------:R-:W-:-:S08]  /*61a0*/  DFMA R26, R26, UR8, R22 ;  /* 0x000000081a1a7c2b */ /* 0x000fd00008000016 */
[----:B------:R-:W-:-:S08]  /*61b0*/  DADD R22, R20, R26 ;  /* 0x0000000014167229 */ /* 0x000fd0000000001a */
[----:B------:R-:W-:Y:S02]  /*61c0*/  DADD R20, R20, -R22 ;  /* 0x0000000014147229 */ /* 0x000fe40000000816 */
[----:B------:R-:W-:-:S06]  /*61d0*/  DMUL R28, R22, R24 ;  /* 0x00000018161c7228 */ /* 0x000fcc0000000000 */
[----:B------:R-:W-:Y:S02]  /*61e0*/  DADD R20, R26, R20 ;  /* 0x000000001a147229 */ /* 0x000fe40000000014 */
[----:B------:R-:W-:-:S08]  /*61f0*/  DFMA R22, R22, R24, -R28 ;  /* 0x000000181616722b */ /* 0x000fd0000000081c */
[----:B------:R-:W-:Y:S01]  /*6200*/  DFMA R24, R20, R24, R22 ;  /* 0x000000181418722b */ /* 0x000fe20000000016 */
[----:B------:R-:W-:Y:S01]  /*6210*/  IMAD.MOV.U32 R20, RZ, RZ, 0x652b82fe ;  /* 0x652b82feff147424 */ /* 0x000fe200078e00ff */
[----:B------:R-:W-:-:S06]  /*6220*/  MOV R21, 0x3ff71547 ;  /* 0x3ff7154700157802 */ /* 0x000fcc0000000f00 */
[----:B------:R-:W-:-:S08]  /*6230*/  DADD R26, R28, R24 ;  /* 0x000000001c1a7229 */ /* 0x000fd00000000018 */
[----:B------:R-:W-:Y:S02]  /*6240*/  DFMA R20, R26, R20, 6.75539944105574400000e+15 ;  /* 0x433800001a14742b */ /* 0x000fe40000000014 */
[----:B------:R-:W-:Y:S01]  /*6250*/  FSETP.GEU.AND P0, PT, |R27|, 4.1917929649353027344, PT ;  /* 0x4086232b1b00780b */ /* 0x000fe20003f0e200 */
[----:B------:R-:W-:-:S05]  /*6260*/  DADD R28, R28, -R26 ;  /* 0x000000001c1c7229 */ /* 0x000fca000000081a */
[----:B------:R-:W-:-:S03]  /*6270*/  DADD R22, R20, -6.75539944105574400000e+15 ;  /* 0xc338000014167429 */ /* 0x000fc60000000000 */
[----:B------:R-:W-:-:S05]  /*6280*/  DADD R24, R24, R28 ;  /* 0x0000000018187229 */ /* 0x000fca000000001c */
        /* <DEDUP_REMOVED lines=50> */
.L_x_69:
[----:B------:R-:W-:Y:S01]  /*65b0*/  DFMA R24, R24, R28, R28 ;  /* 0x0000001c1818722b */ /* 0x000fe2000000001c */
[----:B------:R-:W-:Y:S01]  /*65c0*/  IMAD.MOV.U32 R22, RZ, RZ, R0 ;  /* 0x000000ffff167224 */ /* 0x000fe200078e0000 */
[----:B------:R-:W-:Y:S01]  /*65d0*/  DSETP.NEU.AND P0, PT, |R28|, +INF , PT ;  /* 0x7ff000001c00742a */ /* 0x000fe20003f0d200 */
[----:B------:R-:W-:-:S07]  /*65e0*/  IMAD.MOV.U32 R23, RZ, RZ, 0x0 ;  /* 0x00000000ff177424 */ /* 0x000fce00078e00ff */
[----:B------:R-:W-:Y:S02]  /*65f0*/  FSEL R20, R28, R24, !P0 ;  /* 0x000000181c147208 */ /* 0x000fe40004000000 */
[----:B------:R-:W-:Y:S01]  /*6600*/  FSEL R21, R29, R25, !P0 ;  /* 0x000000191d157208 */ /* 0x000fe20004000000 */
[----:B------:R-:W-:Y:S06]  /*6610*/  RET.REL.NODEC R22 `(_Z6IpatiaPdS_dddddddd) ;  /* 0xffffff9816787950 */ /* 0x000fec0003c3ffff */
.L_x_70:
[----:B------:R-:W-:-:S00]  /*6620*/  BRA `(.L_x_70) ;  /* 0xfffffffc00fc7947 */ /* 0x000fc0000383ffff */
[----:B------:R-:W-:-:S00]  /*6630*/  NOP ;  /* 0x0000000000007918 */ /* 0x000fc00000000000 */
        /* <DEDUP_REMOVED lines=12> */
.L_x_142:


//--------------------- .text._Z9logIpatiaPdS_dddddddd --------------------------
	.section	.text._Z9logIpatiaPdS_dddddddd,"ax",@progbits
	.align	128
        .global         _Z9logIpatiaPdS_dddddddd
        .type           _Z9logIpatiaPdS_dddddddd,@function
        .size           _Z9logIpatiaPdS_dddddddd,(.L_x_145 - _Z9logIpatiaPdS_dddddddd)
        .other          _Z9logIpatiaPdS_dddddddd,@"STO_CUDA_ENTRY STV_DEFAULT"
_Z9logIpatiaPdS_dddddddd:
.text._Z9logIpatiaPdS_dddddddd:
        /* <DEDUP_REMOVED lines=34> */
[----:B------:R-:W-:Y:S05]  /*0220*/  CALL.REL.NOINC `($__internal_3_$__cuda_sm20_dsqrt_rn_f64_mediumpath_v1) ;  /* 0x0000005000ac7944 */ /* 0x000fea0003c00000 */
.L_x_71:
        /* <DEDUP_REMOVED lines=31> */
[----:B------:R-:W-:Y:S05]  /*0420*/  CALL.REL.NOINC `($__internal_2_$__cuda_sm20_div_rn_f64_full) ;  /* 0x0000004800b47944 */ /* 0x000fea0003c00000 */
[----:B------:R-:W-:Y:S02]  /*0430*/  IMAD.MOV.U32 R14, RZ, RZ, R8 ;  /* 0x000000ffff0e7224 */ /* 0x000fe400078e0008 */
[----:B------:R-:W-:-:S07]  /*0440*/  IMAD.MOV.U32 R15, RZ, RZ, R9 ;  /* 0x000000ffff0f7224 */ /* 0x000fce00078e0009 */
.L_x_74:
        /* <DEDUP_REMOVED lines=23> */
[----:B------:R-:W-:Y:S01]  /*05c0*/  IMAD.MOV.U32 R29, RZ, RZ, 0x3ed0ee25 ;  /* 0x3ed0ee25ff1d7424 */ /* 0x000fe200078e00ff */
[----:B------:R-:W-:Y:S01]  /*05d0*/  MOV R28, 0x8b7a8b04 ;  /* 0x8b7a8b04001c7802 */ /* 0x000fe20000000f00 */
[----:B------:R-:W-:Y:S01]  /*05e0*/  UMOV UR6, 0x3ae80f1e ;  /* 0x3ae80f1e00067882 */ /* 0x000fe20000000000 */
        /* <DEDUP_REMOVED lines=61> */
.L_x_76:
[----:B------:R-:W-:Y:S01]  /*09c0*/  IMAD.MOV.U32 R20, RZ, RZ, 0x0 ;  /* 0x00000000ff147424 */ /* 0x000fe200078e00ff */
[----:B------:R-:W-:Y:S01]  /*09d0*/  LOP3.LUT P0, RZ, R11, 0x7fffffff, RZ, 0xc0, !PT ;  /* 0x7fffffff0bff7812 */ /* 0x000fe2000780c0ff */
[----:B------:R-:W-:-:S06]  /*09e0*/  IMAD.MOV.U32 R21, RZ, RZ, 0x7ff00000 ;  /* 0x7ff00000ff157424 */ /* 0x000fcc00078e00ff */
[----:B------:R-:W-:-:S10]  /*09f0*/  DFMA R20, R10, R20, +INF ;  /* 0x7ff000000a14742b */ /* 0x000fd40000000014 */
[----:B------:R-:W-:Y:S02]  /*0a00*/  FSEL R10, R20, RZ, P0 ;  /* 0x000000ff140a7208 */ /* 0x000fe40000000000 */
[----:B------:R-:W-:-:S07]  /*0a10*/  FSEL R11, R21, -QNAN , P0 ;  /* 0xfff00000150b7808 */ /* 0x000fce0000000000 */
.L_x_77:
[----:B------:R-:W-:Y:S05]  /*0a20*/  BSYNC.RECONVERGENT B1 ;  /* 0x0000000000017941 */ /* 0x000fea0003800200 */
.L_x_75:
        /* <DEDUP_REMOVED lines=56> */
[----:B------:R-:W-:-:S04]  /*0db0*/  SHF.R.S32.HI R3, RZ, 0x1, R0 ;  /* 0x00000001ff037819 */ /* 0x000fc80000011400 */
[----:B------:R-:W-:Y:S01]  /*0dc0*/  IADD3 R22, PT, PT, R22, -R3, RZ ;  /* 0x8000000316167210 */ /* 0x000fe20007ffe0ff */
[----:B------:R-:W-:-:S03]  /*0dd0*/  IMAD R31, R3, 0x100000, R31 ;  /* 0x00100000031f7824 */ /* 0x000fc600078e021f */
[----:B------:R-:W-:-:S06]  /*0de0*/  LEA R27, R22, 0x3ff00000, 0x14 ;  /* 0x3ff00000161b7811 */ /* 0x000fcc00078ea0ff */
[----:B------:R-:W-:-:S11]  /*0df0*/  DMUL R26, R30, R26 ;  /* 0x0000001a1e1a7228 */ /* 0x000fd60000000000 */
.L_x_78:
        /* <DEDUP_REMOVED lines=43> */
.L_x_80:
[----:B------:R-:W-:Y:S05]  /*10b0*/  BSYNC.RECONVERGENT B1 ;  /* 0x0000000000017941 */ /* 0x000fea0003800200 */
.L_x_79:
        /* <DEDUP_REMOVED lines=11> */
[----:B------:R-:W-:-:S07]  /*1170*/  MOV R37, R21 ;  /* 0x0000001500257202 */ /* 0x000fce0000000f00 */
[----:B------:R-:W-:Y:S05]  /*1180*/  CALL.REL.NOINC `($_Z9logIpatiaPdS_dddddddd$__internal_accurate_pow) ;  /* 0x0000004400787944 */ /* 0x000fea0003c00000 */
[----:B------:R-:W-:Y:S05]  /*1190*/  BSYNC.RECONVERGENT B2 ;  /* 0x0000000000027941 */ /* 0x000fea0003800200 */
.L_x_83:
        /* <DEDUP_REMOVED lines=10> */
.L_x_82:
[----:B------:R-:W-:Y:S05]  /*1240*/  BSYNC.RECONVERGENT B1 ;  /* 0x0000000000017941 */ /* 0x000fea0003800200 */
.L_x_81:
        /* <DEDUP_REMOVED lines=16> */
.L_x_86:
        /* <DEDUP_REMOVED lines=11> */
.L_x_85:
[----:B------:R-:W-:Y:S05]  /*1400*/  BSYNC.RECONVERGENT B1 ;  /* 0x0000000000017941 */ /* 0x000fea0003800200 */
.L_x_84:
        /* <DEDUP_REMOVED lines=27> */
[----:B------:R-:W-:Y:S05]  /*15c0*/  CALL.REL.NOINC `($__internal_2_$__cuda_sm20_div_rn_f64_full) ;  /* 0x00000038004c7944 */ /* 0x000fea0003c00000 */
[----:B------:R-:W-:Y:S02]  /*15d0*/  IMAD.MOV.U32 R4, RZ, RZ, R8 ;  /* 0x000000ffff047224 */ /* 0x000fe400078e0008 */
[----:B------:R-:W-:-:S07]  /*15e0*/  IMAD.MOV.U32 R5, RZ, RZ, R9 ;  /* 0x000000ffff057224 */ /* 0x000fce00078e0009 */
.L_x_88:
[----:B------:R-:W-:Y:S05]  /*15f0*/  BSYNC.RECONVERGENT B1 ;  /* 0x0000000000017941 */ /* 0x000fea0003800200 */
.L_x_87:
        /* <DEDUP_REMOVED lines=22> */
[----:B------:R-:W-:-:S07]  /*1760*/  MOV R0, 0x1780 ;  /* 0x0000178000007802 */ /* 0x000fce0000000f00 */
[----:B------:R-:W-:Y:S05]  /*1770*/  CALL.REL.NOINC `($__internal_2_$__cuda_sm20_div_rn_f64_full) ;  /* 0x0000003400e07944 */ /* 0x000fea0003c00000 */
[----:B------:R-:W-:Y:S02]  /*1780*/  IMAD.MOV.U32 R4, RZ, RZ, R8 ;  /* 0x000000ffff047224 */ /* 0x000fe400078e0008 */
[----:B------:R-:W-:-:S07]  /*1790*/  IMAD.MOV.U32 R5, RZ, RZ, R9 ;  /* 0x000000ffff057224 */ /* 0x000fce00078e0009 */
.L_x_90:
[----:B------:R-:W-:Y:S05]  /*17a0*/  BSYNC.RECONVERGENT B1 ;  /* 0x0000000000017941 */ /* 0x000fea0003800200 */
.L_x_89:
        /* <DEDUP_REMOVED lines=20> */
[----:B------:R-:W-:Y:S01]  /*18f0*/  IMAD.MOV.U32 R21, RZ, RZ, 0x3ed0ee25 ;  /* 0x3ed0ee25ff157424 */ /* 0x000fe200078e00ff */
[----:B------:R-:W-:Y:S01]  /*1900*/  MOV R6, R12 ;  /* 0x0000000c00067202 */ /* 0x000fe20000000f00 */
        /* <DEDUP_REMOVED lines=58> */
.L_x_92:
[----:B------:R-:W-:Y:S01]  /*1cb0*/  IMAD.MOV.U32 R8, RZ, RZ, 0x0 ;  /* 0x00000000ff087424 */ /* 0x000fe200078e00ff */
[----:B------:R-:W-:Y:S01]  /*1cc0*/  LOP3.LUT P0, RZ, R7, 0x7fffffff, RZ, 0xc0, !PT ;  /* 0x7fffffff07ff7812 */ /* 0x000fe2000780c0ff */
[----:B------:R-:W-:-:S06]  /*1cd0*/  IMAD.MOV.U32 R9, RZ, RZ, 0x7ff00000 ;  /* 0x7ff00000ff097424 */ /* 0x000fcc00078e00ff */
[----:B------:R-:W-:-:S10]  /*1ce0*/  DFMA R8, R6, R8, +INF ;  /* 0x7ff000000608742b */ /* 0x000fd40000000008 */
[----:B------:R-:W-:Y:S02]  /*1cf0*/  FSEL R6, R8, RZ, P0 ;  /* 0x000000ff08067208 */ /* 0x000fe40000000000 */
[----:B------:R-:W-:-:S07]  /*1d00*/  FSEL R7, R9, -QNAN , P0 ;  /* 0xfff0000009077808 */ /* 0x000fce0000000000 */
.L_x_93:
[----:B------:R-:W-:Y:S05]  /*1d10*/  BSYNC.RECONVERGENT B1 ;  /* 0x0000000000017941 */ /* 0x000fea0003800200 */
.L_x_91:
        /* <DEDUP_REMOVED lines=19> */
[----:B------:R-:W-:Y:S01]  /*1e50*/  IMAD.MOV.U32 R19, RZ, RZ, 0x3ed0ee25 ;  /* 0x3ed0ee25ff137424 */ /* 0x000fe200078e00ff */
        /* <DEDUP_REMOVED lines=9> */
[----:B------:R-:W-:Y:S01]  /*1ef0*/  @P0 VIADD R9, R7, 0xfff00000 ;  /* 0xfff0000007090836 */ /* 0x000fe20000000000 */
[----:B------:R-:W-:-:S03]  /*1f00*/  @P0 IADD3 R0, PT, PT, R0, 0x1, RZ ;  /* 0x0000000100000810 */ /* 0x000fc60007ffe0ff */
[----:B------:R-:W-:Y:S01]  /*1f10*/  @P0 IMAD.MOV.U32 R7, RZ, RZ, R9 ;  /* 0x000000ffff070224 */ /* 0x000fe200078e0009 */
[----:B------:R-:W-:-:S05]  /*1f20*/  LOP3.LUT R22, R0, 0x80000000, RZ, 0x3c, !PT ;  /* 0x8000000000167812 */ /* 0x000fca00078e3cff */
        /* <DEDUP_REMOVED lines=48> */
.L_x_95:
[----:B------:R-:W-:Y:S01]  /*2230*/  IMAD.MOV.U32 R6, RZ, RZ, 0x0 ;  /* 0x00000000ff067424 */ /* 0x000fe200078e00ff */
[----:B------:R-:W-:Y:S01]  /*2240*/  LOP3.LUT P0, RZ, R9, 0x7fffffff, RZ, 0xc0, !PT ;  /* 0x7fffffff09ff7812 */ /* 0x000fe2000780c0ff */
[----:B------:R-:W-:-:S06]  /*2250*/  IMAD.MOV.U32 R7, RZ, RZ, 0x7ff00000 ;  /* 0x7ff00000ff077424 */ /* 0x000fcc00078e00ff */
[----:B------:R-:W-:-:S10]  /*2260*/  DFMA R6, R8, R6, +INF ;  /* 0x7ff000000806742b */ /* 0x000fd40000000006 */
[----:B------:R-:W-:Y:S02]  /*2270*/  FSEL R6, R6, RZ, P0 ;  /* 0x000000ff06067208 */ /* 0x000fe40000000000 */
[----:B------:R-:W-:-:S07]  /*2280*/  FSEL R7, R7, -QNAN , P0 ;  /* 0xfff0000007077808 */ /* 0x000fce0000000000 */
.L_x_96:
[----:B------:R-:W-:Y:S05]  /*2290*/  BSYNC.RECONVERGENT B1 ;  /* 0x0000000000017941 */ /* 0x000fea0003800200 */
.L_x_94:
[----:B------:R-:W-:Y:S01]  /*22a0*/  DFMA R4, -R6, R4, R10 ;  /* 0x000000040604722b */ /* 0x000fe2000000010a */
[----:B------:R-:W-:Y:S10]  /*22b0*/  BRA `(.L_x_97) ;  /* 0x0000002800fc7947 */ /* 0x000ff40003800000 */
.L_x_73:
        /* <DEDUP_REMOVED lines=21> */
.L_x_99:
        /* <DEDUP_REMOVED lines=84> */
.L_x_101:
[----:B------:R-:W-:Y:S01]  /*2950*/  MOV R20, 0x0 ;  /* 0x0000000000147802 */ /* 0x000fe20000000f00 */
[----:B------:R-:W-:Y:S01]  /*2960*/  IMAD.MOV.U32 R21, RZ, RZ, 0x7ff00000 ;  /* 0x7ff00000ff157424 */ /* 0x000fe200078e00ff */
[----:B------:R-:W-:-:S05]  /*2970*/  LOP3.LUT P0, RZ, R15, 0x7fffffff, RZ, 0xc0, !PT ;  /* 0x7fffffff0fff7812 */ /* 0x000fca000780c0ff */
[----:B------:R-:W-:-:S10]  /*2980*/  DFMA R20, R14, R20, +INF ;  /* 0x7ff000000e14742b */ /* 0x000fd40000000014 */
[----:B------:R-:W-:Y:S02]  /*2990*/  FSEL R14, R20, RZ, P0 ;  /* 0x000000ff140e7208 */ /* 0x000fe40000000000 */
[----:B------:R-:W-:-:S07]  /*29a0*/  FSEL R15, R21, -QNAN , P0 ;  /* 0xfff00000150f7808 */ /* 0x000fce0000000000 */
.L_x_102:
[----:B------:R-:W-:Y:S05]  /*29b0*/  BSYNC.RECONVERGENT B1 ;  /* 0x0000000000017941 */ /* 0x000fea0003800200 */
.L_x_100:
        /* <DEDUP_REMOVED lines=61> */
.L_x_103:
        /* <DEDUP_REMOVED lines=28> */
[----:B------:R-:W-:Y:S01]  /*2f50*/  LEA R13, R24, R21, 0x14 ;  /* 0x00000015180d7211 */ /* 0x000fe200078ea0ff */
        /* <DEDUP_REMOVED lines=15> */
.L_x_105:
[----:B------:R-:W-:Y:S05]  /*3050*/  BSYNC.RECONVERGENT B1 ;  /* 0x0000000000017941 */ /* 0x000fea0003800200 */
.L_x_104:
        /* <DEDUP_REMOVED lines=12> */
[----:B------:R-:W-:Y:S05]  /*3120*/  CALL.REL.NOINC `($_Z9logIpatiaPdS_dddddddd$__internal_accurate_pow) ;  /* 0x0000002400907944 */ /* 0x000fea0003c00000 */
[----:B------:R-:W-:Y:S05]  /*3130*/  BSYNC.RECONVERGENT B2 ;  /* 0x0000000000027941 */ /* 0x000fea0003800200 */
.L_x_108:
        /* <DEDUP_REMOVED lines=10> */
.L_x_107:
[----:B------:R-:W-:Y:S05]  /*31e0*/  BSYNC.RECONVERGENT B1 ;  /* 0x0000000000017941 */ /* 0x000fea0003800200 */
.L_x_106:
        /* <DEDUP_REMOVED lines=16> */
.L_x_111:
[----:B------:R-:W-:-:S14]  /*32f0*/  DSETP.NEU.AND P0, PT, |R8|, +INF , PT ;  /* 0x7ff000000800742a */ /* 0x000fdc0003f0d200 */
[----:B------:R-:W-:Y:S05]  /*3300*/  @P0 BRA `(.L_x_110) ;  /* 0x0000000000240947 */ /* 0x000fea0003800000 */
[----:B------:R-:W-:Y:S01]  /*3310*/  ISETP.GE.AND P2, PT, R5, RZ, PT ;  /* 0x000000ff0500720c */ /* 0x000fe20003f46270 */
[----:B------:R-:W-:Y:S01]  /*3320*/  IMAD.MOV.U32 R14, RZ, RZ, RZ ;  /* 0x000000ffff0e7224 */ /* 0x000fe200078e00ff */
[----:B------:R-:W-:Y:S02]  /*3330*/  ISETP.GE.AND P0, PT, R9, RZ, PT ;  /* 0x000000ff0900720c */ /* 0x000fe40003f06270 */
[----:B------:R-:W-:Y:S02]  /*3340*/  LOP3.LUT R0, R5, 0x7fffffff, RZ, 0xc0, !PT ;  /* 0x7fffffff05007812 */ /* 0x000fe400078ec0ff */
[----:B------:R-:W-:Y:S02]  /*3350*/  SEL R15, RZ, 0x7ff00000, !P2 ;  /* 0x7ff00000ff0f7807 */ /* 0x000fe40005000000 */
[----:B------:R-:W-:Y:S02]  /*3360*/  ISETP.NE.AND P2, PT, R0, 0x3fe00000, PT ;  /* 0x3fe000000000780c */ /* 0x000fe40003f45270 */
[----:B------:R-:W-:-:S04]  /*3370*/  IADD3 R0, PT, PT, R15, -0x80000000, RZ ;  /* 0x800000000f007810 */ /* 0x000fc80007ffe0ff */
[----:B------:R-:W-:-:S04]  /*3380*/  SEL R0, R0, R15, P2 ;  /* 0x0000000f00007207 */ /* 0x000fc80001000000 */
[----:B------:R-:W-:-:S07]  /*3390*/  @!P0 SEL R15, R0, R15, P1 ;  /* 0x0000000f000f8207 */ /* 0x000fce0000800000 */
.L_x_110:
[----:B------:R-:W-:Y:S05]  /*33a0*/  BSYNC.RECONVERGENT B1 ;  /* 0x0000000000017941 */ /* 0x000fea0003800200 */
.L_x_109:
        /* <DEDUP_REMOVED lines=30> */
.L_x_113:
[----:B------:R-:W-:Y:S05]  /*3590*/  BSYNC.RECONVERGENT B1 ;  /* 0x0000000000017941 */ /* 0x000fea0003800200 */
.L_x_112:
        /* <DEDUP_REMOVED lines=25> */
[----:B------:R-:W-:Y:S01]  /*3730*/  MOV R4, R8 ;  /* 0x0000000800047202 */ /* 0x000fe20000000f00 */
[----:B------:R-:W-:-:S07]  /*3740*/  IMAD.MOV.U32 R5, RZ, RZ, R9 ;  /* 0x000000ffff057224 */ /* 0x000fce00078e0009 */
.L_x_115:
[----:B------:R-:W-:Y:S05]  /*3750*/  BSYNC.RECONVERGENT B1 ;  /* 0x0000000000017941 */ /* 0x000fea0003800200 */
.L_x_114:
        /* <DEDUP_REMOVED lines=14> */
[----:B------:R-:W-:Y:S01]  /*3840*/  IMAD.MOV.U32 R8, RZ, RZ, RZ ;  /* 0x000000ffff087224 */ /* 0x000fe200078e00ff */
[----:B------:R-:W-:Y:S01]  /*3850*/  MOV R20, 0x8b7a8b04 ;  /* 0x8b7a8b0400147802 */ /* 0x000fe20000000f00 */
        /* <DEDUP_REMOVED lines=61> */
.L_x_117:
[----:B------:R-:W-:Y:S01]  /*3c30*/  IMAD.MOV.U32 R6, RZ, RZ, 0x0 ;  /* 0x00000000ff067424 */ /* 0x000fe200078e00ff */
[----:B------:R-:W-:Y:S01]  /*3c40*/  LOP3.LUT P0, RZ, R13, 0x7fffffff, RZ, 0xc0, !PT ;  /* 0x7fffffff0dff7812 */ /* 0x000fe2000780c0ff */
[----:B------:R-:W-:-:S06]  /*3c50*/  IMAD.MOV.U32 R7, RZ, RZ, 0x7ff00000 ;  /* 0x7ff00000ff077424 */ /* 0x000fcc00078e00ff */
[----:B------:R-:W-:-:S10]  /*3c60*/  DFMA R6, R12, R6, +INF ;  /* 0x7ff000000c06742b */ /* 0x000fd40000000006 */
[----:B------:R-:W-:Y:S02]  /*3c70*/  FSEL R6, R6, RZ, P0 ;  /* 0x000000ff06067208 */ /* 0x000fe40000000000 */
[----:B------:R-:W-:-:S07]  /*3c80*/  FSEL R7, R7, -QNAN , P0 ;  /* 0xfff0000007077808 */ /* 0x000fce0000000000 */
.L_x_118:
[----:B------:R-:W-:Y:S05]  /*3c90*/  BSYNC.RECONVERGENT B1 ;  /* 0x0000000000017941 */ /* 0x000fea0003800200 */
.L_x_116:
        /* <DEDUP_REMOVED lines=10> */
[----:B------:R-:W-:Y:S01]  /*3d40*/  ISETP.GT.U32.AND P1, PT, R0, 0x7feffffe, PT ;  /* 0x7feffffe0000780c */ /* 0x000fe20003f24070 */
[----:B------:R-:W-:Y:S01]  /*3d50*/  IMAD.MOV.U32 R0, RZ, RZ, -0x3ff ;  /* 0xfffffc01ff007424 */ /* 0x000fe200078e00ff */
[----:B------:R-:W-:-:S11]  /*3d60*/  @!P0 MOV R0, 0xfffffbcb ;  /* 0xfffffbcb00008802 */ /* 0x000fd60000000f00 */
        /* <DEDUP_REMOVED lines=66> */
.L_x_120:
[----:B------:R-:W-:Y:S01]  /*4190*/  IMAD.MOV.U32 R10, RZ, RZ, 0x0 ;  /* 0x00000000ff0a7424 */ /* 0x000fe200078e00ff */
[----:B------:R-:W-:Y:S01]  /*41a0*/  LOP3.LUT P0, RZ, R9, 0x7fffffff, RZ, 0xc0, !PT ;  /* 0x7fffffff09ff7812 */ /* 0x000fe2000780c0ff */
[----:B------:R-:W-:-:S06]  /*41b0*/  IMAD.MOV.U32 R11, RZ, RZ, 0x7ff00000 ;  /* 0x7ff00000ff0b7424 */ /* 0x000fcc00078e00ff */
[----:B------:R-:W-:-:S10]  /*41c0*/  DFMA R10, R8, R10, +INF ;  /* 0x7ff00000080a742b */ /* 0x000fd4000000000a */
[----:B------:R-:W-:Y:S02]  /*41d0*/  FSEL R8, R10, RZ, P0 ;  /* 0x000000ff0a087208 */ /* 0x000fe40000000000 */
[----:B------:R-:W-:-:S07]  /*41e0*/  FSEL R9, R11, -QNAN , P0 ;  /* 0xfff000000b097808 */ /* 0x000fce0000000000 */
.L_x_121:
[----:B------:R-:W-:Y:S05]  /*41f0*/  BSYNC.RECONVERGENT B1 ;  /* 0x0000000000017941 */ /* 0x000fea0003800200 */
.L_x_119:
[----:B------:R-:W-:Y:S01]  /*4200*/  DADD R18, R18, R4 ;  /* 0x0000000012127229 */ /* 0x000fe20000000004 */
[----:B------:R-:W-:Y:S01]  /*4210*/  BSSY.RECONVERGENT B1, `(.L_x_122) ;  /* 0x0000056000017945 */ /* 0x000fe20003800200 */
[----:B------:R-:W0:Y:S08]  /*4220*/  LDC.64 R4, c[0x0][0x3c8] ;  /* 0x0000f200ff047b82 */ /* 0x000e300000000a00 */
[----:B------:R-:W-:Y:S01]  /*4230*/  ISETP.GT.AND P0, PT, R19, 0xfffff, PT ;  /* 0x000fffff1300780c */ /* 0x000fe20003f04270 */
[--C-:B------:R-:W-:Y:S01]  /*4240*/  IMAD.MOV.U32 R11, RZ, RZ, R19.reuse ;  /* 0x000000ffff0b7224 */ /* 0x100fe200078e0013 */
        /* <DEDUP_REMOVED lines=17> */
[----:B------:R-:W-:Y:S01]  /*4360*/  MOV R18, 0x8b7a8b04 ;  /* 0x8b7a8b0400127802 */ /* 0x000fe20000000f00 */
        /* <DEDUP_REMOVED lines=58> */
.L_x_123:
[----:B------:R-:W-:Y:S01]  /*4710*/  IMAD.MOV.U32 R8, RZ, RZ, 0x0 ;  /* 0x00000000ff087424 */ /* 0x000fe200078e00ff */
[----:B------:R-:W-:Y:S01]  /*4720*/  LOP3.LUT P0, RZ, R11, 0x7fffffff, RZ, 0xc0, !PT ;  /* 0x7fffffff0bff7812 */ /* 0x000fe2000780c0ff */
[----:B------:R-:W-:-:S06]  /*4730*/  IMAD.MOV.U32 R9, RZ, RZ, 0x7ff00000 ;  /* 0x7ff00000ff097424 */ /* 0x000fcc00078e00ff */
[----:B------:R-:W-:-:S10]  /*4740*/  DFMA R8, R10, R8, +INF ;  /* 0x7ff000000a08742b */ /* 0x000fd40000000008 */
[----:B------:R-:W-:Y:S02]  /*4750*/  FSEL R8, R8, RZ, P0 ;  /* 0x000000ff08087208 */ /* 0x000fe40000000000 */
[----:B------:R-:W-:-:S07]  /*4760*/  FSEL R9, R9, -QNAN , P0 ;  /* 0xfff0000009097808 */ /* 0x000fce0000000000 */
.L_x_124:
[----:B------:R-:W-:Y:S05]  /*4770*/  BSYNC.RECONVERGENT B1 ;  /* 0x0000000000017941 */ /* 0x000fea0003800200 */
.L_x_122:
[----:B------:R-:W-:Y:S01]  /*4780*/  DFMA R4, -R8, R4, R6 ;  /* 0x000000040804722b */ /* 0x000fe20000000106 */
[----:B------:R-:W-:Y:S10]  /*4790*/  BRA `(.L_x_97) ;  /* 0x0000000400c47947 */ /* 0x000ff40003800000 */
.L_x_98:
        /* <DEDUP_REMOVED lines=24> */
.L_x_126:
[----:B------:R-:W-:Y:S05]  /*4920*/  BSYNC.RECONVERGENT B1 ;  /* 0x0000000000017941 */ /* 0x000fea0003800200 */
.L_x_125:
[----:B------:R-:W-:Y:S01]  /*4930*/  DADD R4, R4, 1 ;  /* 0x3ff0000004047429 */ /* 0x000fe20000000000 */
[----:B------:R-:W-:Y:S09]  /*4940*/  BSSY.RECONVERGENT B1, `(.L_x_127) ;  /* 0x0000053000017945 */ /* 0x000ff20003800200 */
[----:B------:R-:W-:Y:S01]  /*4950*/  ISETP.GT.AND P0, PT, R5, 0xfffff, PT ;  /* 0x000fffff0500780c */ /* 0x000fe20003f04270 */
[----:B------:R-:W-:Y:S01]  /*4960*/  IMAD.MOV.U32 R6, RZ, RZ, R4 ;  /* 0x000000ffff067224 */ /* 0x000fe200078e0004 */
        /* <DEDUP_REMOVED lines=16> */
[----:B------:R-:W-:Y:S01]  /*4a70*/  UMOV UR7, 0x3eb1380b ;  /* 0x3eb1380b00077882 */ /* 0x000fe20000000000 */
[----:B------:R-:W-:Y:S01]  /*4a80*/  LEA.HI R0, R3, R0, RZ, 0xc ;  /* 0x0000000003007211 */ /* 0x000fe200078f60ff */
[----:B------:R-:W-:Y:S01]  /*4a90*/  IMAD.MOV.U32 R21, RZ, RZ, 0x43300000 ;  /* 0x43300000ff157424 */ /* 0x000fe200078e00ff */
[----:B------:R-:W-:Y:S01]  /*4aa0*/  ISETP.GE.U32.AND P0, PT, R5, 0x3ff6a09f, PT ;  /* 0x3ff6a09f0500780c */ /* 0x000fe20003f06070 */
[----:B------:R-:W-:Y:S01]  /*4ab0*/  UMOV UR8, 0x80000000 ;  /* 0x8000000000087882 */ /* 0x000fe20000000000 */
[----:B------:R-:W-:-:S11]  /*4ac0*/  UMOV UR9, 0x43300000 ;  /* 0x4330000000097882 */ /* 0x000fd60000000000 */
        /* <DEDUP_REMOVED lines=52> */
.L_x_128:
[----:B------:R-:W-:Y:S01]  /*4e10*/  IMAD.MOV.U32 R4, RZ, RZ, 0x0 ;  /* 0x00000000ff047424 */ /* 0x000fe200078e00ff */
[----:B------:R-:W-:Y:S01]  /*4e20*/  LOP3.LUT P0, RZ, R7, 0x7fffffff, RZ, 0xc0, !PT ;  /* 0x7fffffff07ff7812 */ /* 0x000fe2000780c0ff */
[----:B------:R-:W-:-:S06]  /*4e30*/  IMAD.MOV.U32 R5, RZ, RZ, 0x7ff00000 ;  /* 0x7ff00000ff057424 */ /* 0x000fcc00078e00ff */
[----:B------:R-:W-:-:S10]  /*4e40*/  DFMA R4, R6, R4, +INF ;  /* 0x7ff000000604742b */ /* 0x000fd40000000004 */
[----:B------:R-:W-:Y:S02]  /*4e50*/  FSEL R4, R4, RZ, P0 ;  /* 0x000000ff04047208 */ /* 0x000fe40000000000 */
[----:B------:R-:W-:-:S07]  /*4e60*/  FSEL R5, R5, -QNAN , P0 ;  /* 0xfff0000005057808 */ /* 0x000fce0000000000 */
.L_x_129:
[----:B------:R-:W-:Y:S05]  /*4e70*/  BSYNC.RECONVERGENT B1 ;  /* 0x0000000000017941 */ /* 0x000fea0003800200 */
.L_x_127:
[----:B------:R-:W0:Y:S02]  /*4e80*/  LDC.64 R6, c[0x0][0x3a0] ;  /* 0x0000e800ff067b82 */ /* 0x000e240000000a00 */
[----:B0-----:R-:W-:-:S08]  /*4e90*/  DADD R6, R6, -0.5 ;  /* 0xbfe0000006067429 */ /* 0x001fd00000000000 */
[----:B------:R-:W-:-:S11]  /*4ea0*/  DFMA R4, R4, R6, R18 ;  /* 0x000000060404722b */ /* 0x000fd60000000012 */
.L_x_97:
[----:B------:R-:W-:Y:S05]  /*4eb0*/  BSYNC.RECONVERGENT B0 ;  /* 0x0000000000007941 */ /* 0x000fea0003800200 */
.L_x_72:
[----:B------:R-:W0:Y:S02]  /*4ec0*/  LDC.64 R6, c[0x0][0x388] ;  /* 0x0000e200ff067b82 */ /* 0x000e240000000a00 */
[----:B0-----:R-:W-:-:S05]  /*4ed0*/  IMAD.WIDE R2, R2, 0x8, R6 ;  /* 0x0000000802027825 */ /* 0x001fca00078e0206 */
[----:B------:R-:W-:Y:S01]  /*4ee0*/  STG.E.64 desc[UR4][R2.64], R4 ;  /* 0x0000000402007986 */ /* 0x000fe2000c101b04 */
[----:B------:R-:W-:Y:S05]  /*4ef0*/  EXIT ;  /* 0x000000000000794d */ /* 0x000fea0003800000 */
        .weak           $__internal_2_$__cuda_sm20_div_rn_f64_full
        .type           $__internal_2_$__cuda_sm20_div_rn_f64_full,@function
        .size           $__internal_2_$__cuda_sm20_div_rn_f64_full,($__internal_3_$__cuda_sm20_dsqrt_rn_f64_mediumpath_v1 - $__internal_2_$__cuda_sm20_div_rn_f64_full)
$__internal_2_$__cuda_sm20_div_rn_f64_full:
        /* <DEDUP_REMOVED lines=18> */
[----:B------:R-:W-:Y:S02]  /*5020*/  @!P2 SEL R5, R4, 0x63400000, !P3 ;  /* 0x634000000405a807 */ /* 0x000fe40005800000 */
[----:B------:R-:W-:Y:S02]  /*5030*/  IADD3 R32, PT, PT, R30, -0x1, RZ ;  /* 0xffffffff1e207810 */ /* 0x000fe40007ffe0ff */
        /* <DEDUP_REMOVED lines=24> */
[----:B------:R-:W-:-:S05]  /*51c0*/  SEL R4, R4, 0x63400000, !P0 ;  /* 0x6340000004047807 */ /* 0x000fca0004000000 */
[----:B------:R-:W-:Y:S02]  /*51d0*/  IMAD.IADD R3, R3, 0x1, -R4 ;  /* 0x0000000103037824 */ /* 0x000fe400078e0a04 */
[----:B------:R-:W-:Y:S02]  /*51e0*/  IMAD.MOV.U32 R4, RZ, RZ, RZ ;  /* 0x000000ffff047224 */ /* 0x000fe400078e00ff */
        /* <DEDUP_REMOVED lines=20> */
.L_x_131:
        /* <DEDUP_REMOVED lines=16> */
.L_x_134:
[----:B------:R-:W-:Y:S02]  /*5430*/  LOP3.LUT R25, R21, 0x80000, RZ, 0xfc, !PT ;  /* 0x0008000015197812 */ /* 0x000fe400078efcff */
[----:B------:R-:W-:Y:S01]  /*5440*/  MOV R24, R20 ;  /* 0x0000001400187202 */ /* 0x000fe20000000f00 */
[----:B------:R-:W-:Y:S06]  /*5450*/  BRA `(.L_x_132) ;  /* 0x0000000000087947 */ /* 0x000fec0003800000 */
.L_x_133:
[----:B------:R-:W-:Y:S01]  /*5460*/  LOP3.LUT R25, R15, 0x80000, RZ, 0xfc, !PT ;  /* 0x000800000f197812 */ /* 0x000fe200078efcff */
[----:B------:R-:W-:-:S07]  /*5470*/  IMAD.MOV.U32 R24, RZ, RZ, R14 ;  /* 0x000000ffff187224 */ /* 0x000fce00078e000e */
.L_x_132:
[----:B------:R-:W-:Y:S05]  /*5480*/  BSYNC.RECONVERGENT B2 ;  /* 0x0000000000027941 */ /* 0x000fea0003800200 */
.L_x_130:
[----:B------:R-:W-:Y:S02]  /*5490*/  IMAD.MOV.U32 R4, RZ, RZ, R0 ;  /* 0x000000ffff047224 */ /* 0x000fe400078e0000 */
[----:B------:R-:W-:Y:S02]  /*54a0*/  IMAD.MOV.U32 R5, RZ, RZ, 0x0 ;  /* 0x00000000ff057424 */ /* 0x000fe400078e00ff */
[----:B------:R-:W-:Y:S02]  /*54b0*/  IMAD.MOV.U32 R8, RZ, RZ, R24 ;  /* 0x000000ffff087224 */ /* 0x000fe400078e0018 */
[----:B------:R-:W-:Y:S01]  /*54c0*/  IMAD.MOV.U32 R9, RZ, RZ, R25 ;  /* 0x000000ffff097224 */ /* 0x000fe200078e0019 */
[----:B------:R-:W-:Y:S06]  /*54d0*/  RET.REL.NODEC R4 `(_Z9logIpatiaPdS_dddddddd) ;  /* 0xffffffa804c87950 */ /* 0x000fec0003c3ffff */
        .weak           $__internal_3_$__cuda_sm20_dsqrt_rn_f64_mediumpath_v1
        .type           $__internal_3_$__cuda_sm20_dsqrt_rn_f64_mediumpath_v1,@function
        .size           $__internal_3_$__cuda_sm20_dsqrt_rn_f64_mediumpath_v1,($_Z9logIpatiaPdS_dddddddd$__internal_accurate_pow - $__internal_3_$__cuda_sm20_dsqrt_rn_f64_mediumpath_v1)
$__internal_3_$__cuda_sm20_dsqrt_rn_f64_mediumpath_v1:
        /* <DEDUP_REMOVED lines=11> */
.L_x_135:
        /* <DEDUP_REMOVED lines=9> */
[----:B------:R-:W-:Y:S01]  /*5620*/  IMAD.MOV.U32 R8, RZ, RZ, RZ ;  /* 0x000000ffff087224 */ /* 0x000fe200078e00ff */
[----:B------:R-:W-:Y:S01]  /*5630*/  MOV R13, 0x3fd80000 ;  /* 0x3fd80000000d7802 */ /* 0x000fe20000000f00 */
[----:B------:R-:W-:-:S03]  /*5640*/  IMAD.MOV.U32 R12, RZ, RZ, 0x0 ;  /* 0x00000000ff0c7424 */ /* 0x000fc600078e00ff */
[----:B------:R-:W0:Y:S02]  /*5650*/  MUFU.RSQ64H R9, R7 ;  /* 0x0000000700097308 */ /* 0x000e240000001c00 */
[----:B0-----:R-:W-:-:S08]  /*5660*/  DMUL R10, R8, R8 ;  /* 0x00000008080a7228 */ /* 0x001fd00000000000 */
[----:B------:R-:W-:-:S08]  /*5670*/  DFMA R10, R6, -R10, 1 ;  /* 0x3ff00000060a742b */ /* 0x000fd0000000080a */
[----:B------:R-:W-:Y:S02]  /*5680*/  DFMA R12, R10, R12, 0.5 ;  /* 0x3fe000000a0c742b */ /* 0x000fe4000000000c */
[----:B------:R-:W-:-:S08]  /*5690*/  DMUL R10, R8, R10 ;  /* 0x0000000a080a7228 */ /* 0x000fd00000000000 */
[----:B------:R-:W-:-:S08]  /*56a0*/  DFMA R10, R12, R10, R8 ;  /* 0x0000000a0c0a722b */ /* 0x000fd00000000008 */
[----:B------:R-:W-:Y:S02]  /*56b0*/  DMUL R8, R6, R10 ;  /* 0x0000000a06087228 */ /* 0x000fe40000000000 */
[----:B------:R-:W-:-:S06]  /*56c0*/  VIADD R11, R11, 0xfff00000 ;  /* 0xfff000000b0b7836 */ /* 0x000fcc0000000000 */
[----:B------:R-:W-:-:S08]  /*56d0*/  DFMA R12, R8, -R8, R6 ;  /* 0x80000008080c722b */ /* 0x000fd00000000006 */
[----:B------:R-:W-:-:S10]  /*56e0*/  DFMA R8, R10, R12, R8 ;  /* 0x0000000c0a08722b */ /* 0x000fd40000000008 */
[----:B------:R-:W-:Y:S01]  /*56f0*/  VIADD R9, R9, 0xfcb00000 ;  /* 0xfcb0000009097836 */ /* 0x000fe20000000000 */
[----:B------:R-:W-:Y:S06]  /*5700*/  BRA `(.L_x_136) ;  /* 0x0000000000047947 */ /* 0x000fec0003800000 */
.L_x_137:
[----:B------:R-:W-:-:S11]  /*5710*/  DADD R8, R6, R6 ;  /* 0x0000000006087229 */ /* 0x000fd60000000006 */
.L_x_136:
[----:B------:R-:W-:Y:S02]  /*5720*/  IMAD.MOV.U32 R6, RZ, RZ, R0 ;  /* 0x000000ffff067224 */ /* 0x000fe400078e0000 */
[----:B------:R-:W-:Y:S02]  /*5730*/  IMAD.MOV.U32 R7, RZ, RZ, 0x0 ;  /* 0x00000000ff077424 */ /* 0x000fe400078e00ff */
[----:B------:R-:W-:Y:S02]  /*5740*/  IMAD.MOV.U32 R16, RZ, RZ, R8 ;  /* 0x000000ffff107224 */ /* 0x000fe400078e0008 */
[----:B------:R-:W-:Y:S01]  /*5750*/  IMAD.MOV.U32 R17, RZ, RZ, R9 ;  /* 0x000000ffff117224 */ /* 0x000fe200078e0009 */
[----:B------:R-:W-:Y:S06]  /*5760*/  RET.REL.NODEC R6 `(_Z9logIpatiaPdS_dddddddd) ;  /* 0xffffffa806247950 */ /* 0x000fec0003c3ffff */
        .type           $_Z9logIpatiaPdS_dddddddd$__internal_accurate_pow,@function
        .size           $_Z9logIpatiaPdS_dddddddd$__internal_accurate_pow,(.L_x_145 - $_Z9logIpatiaPdS_dddddddd$__internal_accurate_pow)
$_Z9logIpatiaPdS_dddddddd$__internal_accurate_pow:
        /* <DEDUP_REMOVED lines=14> */
[----:B------:R-:W-:Y:S02]  /*5850*/  IMAD.MOV.U32 R22, RZ, RZ, R20 ;  /* 0x000000ffff167224 */ /* 0x000fe400078e0014 */
[----:B------:R-:W-:Y:S01]  /*5860*/  IMAD.MOV.U32 R20, RZ, RZ, RZ ;  /* 0x000000ffff147224 */ /* 0x000fe200078e00ff */
[----:B------:R-:W-:-:S04]  /*5870*/  LOP3.LUT R23, R21, 0x3ff00000, RZ, 0xfc, !PT ;  /* 0x3ff0000015177812 */ /* 0x000fc800078efcff */
[----:B------:R-:W-:-:S13]  /*5880*/  ISETP.GE.U32.AND P2, PT, R23, 0x3ff6a09f, PT ;  /* 0x3ff6a09f1700780c */ /* 0x000fda0003f46070 */
[----:B------:R-:W-:-:S05]  /*5890*/  @P2 VIADD R21, R23, 0xfff00000 ;  /* 0xfff0000017152836 */ /* 0x000fca0000000000 */
[----:B------:R-:W-:-:S06]  /*58a0*/  @P2 MOV R23, R21 ;  /* 0x0000001500172202 */ /* 0x000fcc0000000f00 */
        /* <DEDUP_REMOVED lines=90> */
[----:B------:R-:W-:Y:S01]  /*5e50*/  MOV R20, 0x652b82fe ;  /* 0x652b82fe00147802 */ /* 0x000fe20000000f00 */
[----:B------:R-:W-:-:S06]  /*5e60*/  IMAD.MOV.U32 R21, RZ, RZ, 0x3ff71547 ;  /* 0x3ff71547ff157424 */ /* 0x000fcc00078e00ff */
        /* <DEDUP_REMOVED lines=56> */
.L_x_138:
[----:B------:R-:W-:Y:S01]  /*61f0*/  DFMA R24, R24, R28, R28 ;  /* 0x0000001c1818722b */ /* 0x000fe2000000001c */
[----:B------:R-:W-:Y:S01]  /*6200*/  IMAD.MOV.U32 R22, RZ, RZ, R0 ;  /* 0x000000ffff167224 */ /* 0x000fe200078e0000 */
[----:B------:R-:W-:Y:S01]  /*6210*/  DSETP.NEU.AND P0, PT, |R28|, +INF , PT ;  /* 0x7ff000001c00742a */ /* 0x000fe20003f0d200 */
[----:B------:R-:W-:-:S07]  /*6220*/  IMAD.MOV.U32 R23, RZ, RZ, 0x0 ;  /* 0x00000000ff177424 */ /* 0x000fce00078e00ff */
[----:B------:R-:W-:Y:S02]  /*6230*/  FSEL R20, R28, R24, !P0 ;  /* 0x000000181c147208 */ /* 0x000fe40004000000 */
[----:B------:R-:W-:Y:S01]  /*6240*/  FSEL R21, R29, R25, !P0 ;  /* 0x000000191d157208 */ /* 0x000fe20004000000 */
[----:B------:R-:W-:Y:S06]  /*6250*/  RET.REL.NODEC R22 `(_Z9logIpatiaPdS_dddddddd) ;  /* 0xffffff9c16687950 */ /* 0x000fec0003c3ffff */
.L_x_139:
        /* <DEDUP_REMOVED lines=10> */
.L_x_145:


//--------------------- .nv.shared.reserved.0     --------------------------
	.section	.nv.shared.reserved.0,"aw",@nobits
	.weak		__nv_reservedSMEM_offset_0_alias
	.size		__nv_reservedSMEM_offset_0_alias, 0, 64
	.other		__nv_reservedSMEM_offset_0_alias,@"STO_CUDA_RESERVED_SHARED STV_DEFAULT"
__nv_reservedSMEM_offset_0_alias:
	.zero		0
	.zero		64


//--------------------- .nv.constant0._Z6IpatiaPdS_dddddddd --------------------------
	.section	.nv.constant0._Z6IpatiaPdS_dddddddd,"a",@progbits
	.sectionflags	@""
	.align	4
.nv.constant0._Z6IpatiaPdS_dddddddd:
	.zero		976


//--------------------- .nv.constant0._Z9logIpatiaPdS_dddddddd --------------------------
	.section	.nv.constant0._Z9logIpatiaPdS_dddddddd,"a",@progbits
	.sectionflags	@""
	.align	4
.nv.constant0._Z9logIpatiaPdS_dddddddd:
	.zero		976


//--------------------- SYMBOLS --------------------------

	.type		.nv.reservedSmem.offset0,@object
	.size		.nv.reservedSmem.offset0,0x4
